//
// Generated by NVIDIA NVVM Compiler
//
// Compiler Build ID: CL-36424714
// Cuda compilation tools, release 13.0, V13.0.88
// Based on NVVM 20.0.0
//

.version 9.0
.target sm_100
.address_size 64

	// .globl	_Z22initializeFieldsKernelPfS_S_10Parameters
.func  (.param .align 16 .b8 func_retval0[16]) __internal_trig_reduction_slowpathd
(
	.param .b64 __internal_trig_reduction_slowpathd_param_0
)
;
.global .align 4 .b8 precalc_xorwow_matrix[102400];
.global .align 4 .b8 precalc_xorwow_offset_matrix[102400];
.global .align 4 .b8 mrg32k3aM1[2304];
.global .align 4 .b8 mrg32k3aM2[2304];
.global .align 4 .b8 mrg32k3aM1SubSeq[2016];
.global .align 4 .b8 mrg32k3aM2SubSeq[2016];
.global .align 4 .b8 mrg32k3aM1Seq[2304];
.global .align 4 .b8 mrg32k3aM2Seq[2304];
.const .align 8 .b8 __cr_lgamma_table[72];
.global .align 8 .b8 __cudart_i2opi_d[144] = {8, 93, 141, 31, 177, 95, 251, 107, 234, 146, 82, 138, 247, 57, 7, 61, 123, 241, 229, 235, 199, 186, 39, 117, 45, 234, 95, 158, 102, 63, 70, 79, 183, 9, 203, 39, 207, 126, 54, 109, 31, 109, 10, 90, 139, 17, 47, 239, 15, 152, 5, 222, 255, 151, 248, 31, 59, 40, 249, 189, 139, 95, 132, 156, 244, 57, 83, 131, 57, 214, 145, 57, 65, 126, 95, 180, 38, 112, 156, 233, 132, 68, 187, 46, 245, 53, 130, 232, 62, 167, 41, 177, 28, 235, 29, 254, 28, 146, 209, 9, 234, 46, 73, 6, 224, 210, 77, 66, 58, 110, 36, 183, 97, 197, 187, 222, 171, 99, 81, 254, 65, 144, 67, 60, 153, 149, 98, 219, 192, 221, 52, 245, 209, 87, 39, 252, 41, 21, 68, 78, 110, 131, 249, 162};
.global .align 16 .b8 __cudart_sin_cos_coeffs[128] = {70, 210, 176, 44, 241, 229, 90, 190, 146, 227, 172, 105, 227, 29, 199, 62, 161, 98, 219, 25, 160, 1, 42, 191, 24, 8, 17, 17, 17, 17, 129, 63, 84, 85, 85, 85, 85, 85, 197, 191, 0, 0, 0, 0, 0, 0, 0, 0, 0, 0, 0, 0, 0, 0, 0, 0, 100, 129, 253, 32, 131, 255, 168, 189, 40, 133, 239, 193, 167, 238, 33, 62, 217, 230, 6, 142, 79, 126, 146, 190, 233, 188, 221, 25, 160, 1, 250, 62, 71, 93, 193, 22, 108, 193, 86, 191, 81, 85, 85, 85, 85, 85, 165, 63, 0, 0, 0, 0, 0, 0, 224, 191, 0, 0, 0, 0, 0, 0, 240, 63};

.visible .entry _Z22initializeFieldsKernelPfS_S_10Parameters(
	.param .u64 .ptr .align 1 _Z22initializeFieldsKernelPfS_S_10Parameters_param_0,
	.param .u64 .ptr .align 1 _Z22initializeFieldsKernelPfS_S_10Parameters_param_1,
	.param .u64 .ptr .align 1 _Z22initializeFieldsKernelPfS_S_10Parameters_param_2,
	.param .align 4 .b8 _Z22initializeFieldsKernelPfS_S_10Parameters_param_3[80]
)
{
	.reg .pred 	%p<17>;
	.reg .b32 	%r<55>;
	.reg .b32 	%f<51>;
	.reg .b64 	%rd<21>;
	.reg .b64 	%fd<112>;

	ld.param.u32 	%r17, [_Z22initializeFieldsKernelPfS_S_10Parameters_param_3+60];
	ld.param.f32 	%f18, [_Z22initializeFieldsKernelPfS_S_10Parameters_param_3+44];
	ld.param.f32 	%f11, [_Z22initializeFieldsKernelPfS_S_10Parameters_param_3+16];
	ld.param.f32 	%f10, [_Z22initializeFieldsKernelPfS_S_10Parameters_param_3+12];
	ld.param.f32 	%f8, [_Z22initializeFieldsKernelPfS_S_10Parameters_param_3+4];
	ld.param.f32 	%f7, [_Z22initializeFieldsKernelPfS_S_10Parameters_param_3];
	ld.param.u64 	%rd3, [_Z22initializeFieldsKernelPfS_S_10Parameters_param_0];
	ld.param.u32 	%r20, [_Z22initializeFieldsKernelPfS_S_10Parameters_param_3+72];
	ld.param.u64 	%rd4, [_Z22initializeFieldsKernelPfS_S_10Parameters_param_1];
	mov.u32 	%r21, %ctaid.x;
	mov.u32 	%r22, %ntid.x;
	mov.u32 	%r23, %tid.x;
	mad.lo.s32 	%r2, %r21, %r22, %r23;
	setp.ge.u32 	%p3, %r2, %r20;
	@%p3 bra 	$L__BB0_12;
	cvta.to.global.u64 	%rd6, %rd3;
	cvta.to.global.u64 	%rd7, %rd4;
	mul.wide.u32 	%rd8, %r2, 4;
	add.s64 	%rd1, %rd6, %rd8;
	mov.b32 	%r24, 0;
	st.global.u32 	[%rd1], %r24;
	add.s64 	%rd2, %rd7, %rd8;
	st.global.u32 	[%rd2], %r24;
	setp.eq.s32 	%p4, %r17, 0;
	@%p4 bra 	$L__BB0_11;
	cvt.rn.f32.u32 	%f23, %r2;
	fma.rn.f32 	%f24, %f11, %f23, %f10;
	sub.f32 	%f25, %f24, %f10;
	mul.f32 	%f26, %f8, 0f40400000;
	sub.f32 	%f4, %f25, %f26;
	mul.f32 	%f5, %f8, %f8;
	cvt.f64.f32 	%fd15, %f24;
	mul.f64 	%fd1, %fd15, 0d401921FB54442EEA;
	abs.f64 	%fd16, %fd1;
	setp.eq.f64 	%p5, %fd16, 0d7FF0000000000000;
	mul.f64 	%fd17, %fd1, 0d3FE45F306DC9C883;
	cvt.rni.s32.f64 	%r26, %fd17;
	cvt.rn.f64.s32 	%fd18, %r26;
	fma.rn.f64 	%fd19, %fd18, 0dBFF921FB54442D18, %fd1;
	fma.rn.f64 	%fd20, %fd18, 0dBC91A62633145C00, %fd19;
	fma.rn.f64 	%fd21, %fd18, 0dB97B839A252049C0, %fd20;
	setp.ltu.f64 	%p6, %fd16, 0d41E0000000000000;
	mov.f64 	%fd22, 0d0000000000000000;
	mul.rn.f64 	%fd23, %fd1, %fd22;
	cvt.f64.f32 	%fd24, %f11;
	fma.rn.f64 	%fd25, %fd24, 0d3FE8000000000000, %fd15;
	cvt.f64.f32 	%fd26, %f10;
	sub.f64 	%fd27, %fd25, %fd26;
	cvt.f64.f32 	%fd28, %f26;
	sub.f64 	%fd2, %fd27, %fd28;
	mul.f64 	%fd3, %fd25, 0d401921FB54442EEA;
	abs.f64 	%fd29, %fd3;
	setp.eq.f64 	%p7, %fd29, 0d7FF0000000000000;
	mul.f64 	%fd30, %fd3, 0d3FE45F306DC9C883;
	cvt.rni.s32.f64 	%r27, %fd30;
	cvt.rn.f64.s32 	%fd31, %r27;
	fma.rn.f64 	%fd32, %fd31, 0dBFF921FB54442D18, %fd3;
	fma.rn.f64 	%fd33, %fd31, 0dBC91A62633145C00, %fd32;
	fma.rn.f64 	%fd34, %fd31, 0dB97B839A252049C0, %fd33;
	setp.ltu.f64 	%p8, %fd29, 0d41E0000000000000;
	mul.rn.f64 	%fd35, %fd3, %fd22;
	or.pred  	%p1, %p5, %p6;
	selp.f64 	%fd4, %fd23, %fd21, %p5;
	selp.b32 	%r3, 0, %r26, %p5;
	or.pred  	%p2, %p7, %p8;
	selp.f64 	%fd5, %fd35, %fd34, %p7;
	selp.b32 	%r4, 0, %r27, %p7;
	neg.s32 	%r51, %r17;
	mov.b32 	%r52, 0;
	mov.u64 	%rd11, __cudart_sin_cos_coeffs;
$L__BB0_3:
	mov.f64 	%fd109, %fd4;
	mov.u32 	%r53, %r3;
	@%p1 bra 	$L__BB0_5;
	{ // callseq 0, 0
	.param .b64 param0;
	st.param.f64 	[param0], %fd1;
	.param .align 16 .b8 retval0[16];
	call.uni (retval0), 
	__internal_trig_reduction_slowpathd, 
	(
	param0
	);
	ld.param.f64 	%fd109, [retval0];
	ld.param.b32 	%r53, [retval0+8];
	} // callseq 0
$L__BB0_5:
	cvt.rn.f32.u32 	%f27, %r52;
	mul.f32 	%f28, %f18, %f27;
	sub.f32 	%f29, %f4, %f28;
	neg.f32 	%f30, %f29;
	mul.f32 	%f31, %f29, %f30;
	div.rn.f32 	%f32, %f31, %f5;
	fma.rn.f32 	%f33, %f32, 0f3BBB989D, 0f3F000000;
	cvt.sat.f32.f32 	%f34, %f33;
	mov.f32 	%f35, 0f4B400001;
	mov.f32 	%f36, 0f437C0000;
	fma.rm.f32 	%f37, %f34, %f36, %f35;
	shl.b32 	%r29, %r53, 6;
	cvt.u64.u32 	%rd9, %r29;
	and.b64  	%rd10, %rd9, 64;
	add.s64 	%rd12, %rd11, %rd10;
	mul.rn.f64 	%fd37, %fd109, %fd109;
	and.b32  	%r30, %r53, 1;
	setp.eq.b32 	%p9, %r30, 1;
	selp.f64 	%fd38, 0dBDA8FF8320FD8164, 0d3DE5DB65F9785EBA, %p9;
	ld.global.nc.v2.f64 	{%fd39, %fd40}, [%rd12];
	fma.rn.f64 	%fd41, %fd38, %fd37, %fd39;
	fma.rn.f64 	%fd42, %fd41, %fd37, %fd40;
	ld.global.nc.v2.f64 	{%fd43, %fd44}, [%rd12+16];
	fma.rn.f64 	%fd45, %fd42, %fd37, %fd43;
	fma.rn.f64 	%fd46, %fd45, %fd37, %fd44;
	ld.global.nc.v2.f64 	{%fd47, %fd48}, [%rd12+32];
	fma.rn.f64 	%fd49, %fd46, %fd37, %fd47;
	fma.rn.f64 	%fd50, %fd49, %fd37, %fd48;
	fma.rn.f64 	%fd51, %fd50, %fd109, %fd109;
	fma.rn.f64 	%fd52, %fd50, %fd37, 0d3FF0000000000000;
	selp.f64 	%fd53, %fd52, %fd51, %p9;
	and.b32  	%r31, %r53, 2;
	setp.eq.s32 	%p10, %r31, 0;
	mov.f64 	%fd54, 0d0000000000000000;
	sub.f64 	%fd55, %fd54, %fd53;
	selp.f64 	%fd56, %fd53, %fd55, %p10;
	add.f32 	%f38, %f37, 0fCB40007F;
	neg.f32 	%f39, %f38;
	fma.rn.f32 	%f40, %f32, 0f3FB8AA3B, %f39;
	fma.rn.f32 	%f41, %f32, 0f32A57060, %f40;
	ex2.approx.ftz.f32 	%f42, %f41;
	mov.b32 	%r32, %f37;
	shl.b32 	%r33, %r32, 23;
	mov.b32 	%f43, %r33;
	mul.f32 	%f44, %f42, %f43;
	mul.f32 	%f45, %f7, %f44;
	cvt.f64.f32 	%fd57, %f45;
	ld.global.f32 	%f46, [%rd1];
	cvt.f64.f32 	%fd58, %f46;
	fma.rn.f64 	%fd59, %fd56, %fd57, %fd58;
	cvt.rn.f32.f64 	%f47, %fd59;
	st.global.f32 	[%rd1], %f47;
	cvt.f64.f32 	%fd60, %f28;
	sub.f64 	%fd61, %fd2, %fd60;
	neg.f64 	%fd62, %fd61;
	mul.f64 	%fd63, %fd61, %fd62;
	cvt.f64.f32 	%fd64, %f5;
	div.rn.f64 	%fd8, %fd63, %fd64;
	fma.rn.f64 	%fd65, %fd8, 0d3FF71547652B82FE, 0d4338000000000000;
	{
	.reg .b32 %temp; 
	mov.b64 	{%r10, %temp}, %fd65;
	}
	mov.f64 	%fd66, 0dC338000000000000;
	add.rn.f64 	%fd67, %fd65, %fd66;
	fma.rn.f64 	%fd68, %fd67, 0dBFE62E42FEFA39EF, %fd8;
	fma.rn.f64 	%fd69, %fd67, 0dBC7ABC9E3B39803F, %fd68;
	fma.rn.f64 	%fd70, %fd69, 0d3E5ADE1569CE2BDF, 0d3E928AF3FCA213EA;
	fma.rn.f64 	%fd71, %fd70, %fd69, 0d3EC71DEE62401315;
	fma.rn.f64 	%fd72, %fd71, %fd69, 0d3EFA01997C89EB71;
	fma.rn.f64 	%fd73, %fd72, %fd69, 0d3F2A01A014761F65;
	fma.rn.f64 	%fd74, %fd73, %fd69, 0d3F56C16C1852B7AF;
	fma.rn.f64 	%fd75, %fd74, %fd69, 0d3F81111111122322;
	fma.rn.f64 	%fd76, %fd75, %fd69, 0d3FA55555555502A1;
	fma.rn.f64 	%fd77, %fd76, %fd69, 0d3FC5555555555511;
	fma.rn.f64 	%fd78, %fd77, %fd69, 0d3FE000000000000B;
	fma.rn.f64 	%fd79, %fd78, %fd69, 0d3FF0000000000000;
	fma.rn.f64 	%fd80, %fd79, %fd69, 0d3FF0000000000000;
	{
	.reg .b32 %temp; 
	mov.b64 	{%r11, %temp}, %fd80;
	}
	{
	.reg .b32 %temp; 
	mov.b64 	{%temp, %r12}, %fd80;
	}
	shl.b32 	%r34, %r10, 20;
	add.s32 	%r35, %r34, %r12;
	mov.b64 	%fd110, {%r11, %r35};
	{
	.reg .b32 %temp; 
	mov.b64 	{%temp, %r36}, %fd8;
	}
	mov.b32 	%f48, %r36;
	abs.f32 	%f6, %f48;
	setp.lt.f32 	%p11, %f6, 0f4086232B;
	@%p11 bra 	$L__BB0_8;
	setp.lt.f64 	%p12, %fd8, 0d0000000000000000;
	add.f64 	%fd81, %fd8, 0d7FF0000000000000;
	selp.f64 	%fd110, 0d0000000000000000, %fd81, %p12;
	setp.geu.f32 	%p13, %f6, 0f40874800;
	@%p13 bra 	$L__BB0_8;
	shr.u32 	%r37, %r10, 31;
	add.s32 	%r38, %r10, %r37;
	shr.s32 	%r39, %r38, 1;
	shl.b32 	%r40, %r39, 20;
	add.s32 	%r41, %r12, %r40;
	mov.b64 	%fd82, {%r11, %r41};
	sub.s32 	%r42, %r10, %r39;
	shl.b32 	%r43, %r42, 20;
	add.s32 	%r44, %r43, 1072693248;
	mov.b32 	%r45, 0;
	mov.b64 	%fd83, {%r45, %r44};
	mul.f64 	%fd110, %fd83, %fd82;
$L__BB0_8:
	mov.f64 	%fd111, %fd5;
	mov.u32 	%r54, %r4;
	@%p2 bra 	$L__BB0_10;
	{ // callseq 1, 0
	.param .b64 param0;
	st.param.f64 	[param0], %fd3;
	.param .align 16 .b8 retval0[16];
	call.uni (retval0), 
	__internal_trig_reduction_slowpathd, 
	(
	param0
	);
	ld.param.f64 	%fd111, [retval0];
	ld.param.b32 	%r54, [retval0+8];
	} // callseq 1
$L__BB0_10:
	shl.b32 	%r47, %r54, 6;
	cvt.u64.u32 	%rd13, %r47;
	and.b64  	%rd14, %rd13, 64;
	add.s64 	%rd16, %rd11, %rd14;
	mul.rn.f64 	%fd85, %fd111, %fd111;
	and.b32  	%r48, %r54, 1;
	setp.eq.b32 	%p14, %r48, 1;
	selp.f64 	%fd86, 0dBDA8FF8320FD8164, 0d3DE5DB65F9785EBA, %p14;
	ld.global.nc.v2.f64 	{%fd87, %fd88}, [%rd16];
	fma.rn.f64 	%fd89, %fd86, %fd85, %fd87;
	fma.rn.f64 	%fd90, %fd89, %fd85, %fd88;
	ld.global.nc.v2.f64 	{%fd91, %fd92}, [%rd16+16];
	fma.rn.f64 	%fd93, %fd90, %fd85, %fd91;
	fma.rn.f64 	%fd94, %fd93, %fd85, %fd92;
	ld.global.nc.v2.f64 	{%fd95, %fd96}, [%rd16+32];
	fma.rn.f64 	%fd97, %fd94, %fd85, %fd95;
	fma.rn.f64 	%fd98, %fd97, %fd85, %fd96;
	fma.rn.f64 	%fd99, %fd98, %fd111, %fd111;
	fma.rn.f64 	%fd100, %fd98, %fd85, 0d3FF0000000000000;
	selp.f64 	%fd101, %fd100, %fd99, %p14;
	and.b32  	%r49, %r54, 2;
	setp.eq.s32 	%p15, %r49, 0;
	mov.f64 	%fd102, 0d0000000000000000;
	sub.f64 	%fd103, %fd102, %fd101;
	selp.f64 	%fd104, %fd101, %fd103, %p15;
	cvt.f64.f32 	%fd105, %f7;
	mul.f64 	%fd106, %fd110, %fd105;
	ld.global.f32 	%f49, [%rd2];
	cvt.f64.f32 	%fd107, %f49;
	fma.rn.f64 	%fd108, %fd106, %fd104, %fd107;
	cvt.rn.f32.f64 	%f50, %fd108;
	st.global.f32 	[%rd2], %f50;
	add.s32 	%r52, %r52, 1;
	add.s32 	%r51, %r51, 1;
	setp.ne.s32 	%p16, %r51, 0;
	@%p16 bra 	$L__BB0_3;
$L__BB0_11:
	ld.param.u64 	%rd20, [_Z22initializeFieldsKernelPfS_S_10Parameters_param_2];
	cvta.to.global.u64 	%rd17, %rd20;
	mul.wide.u32 	%rd18, %r2, 4;
	add.s64 	%rd19, %rd17, %rd18;
	mov.b32 	%r50, 0;
	st.global.u32 	[%rd19], %r50;
$L__BB0_12:
	ret;

}
	// .globl	_Z25initializeParticlesKernelP8Particle10Parameters
.visible .entry _Z25initializeParticlesKernelP8Particle10Parameters(
	.param .u64 .ptr .align 1 _Z25initializeParticlesKernelP8Particle10Parameters_param_0,
	.param .align 4 .b8 _Z25initializeParticlesKernelP8Particle10Parameters_param_1[80]
)
{
	.local .align 8 .b8 	__local_depot1[48];
	.reg .b64 	%SP;
	.reg .b64 	%SPL;
	.reg .pred 	%p<66>;
	.reg .b16 	%rs<2>;
	.reg .b32 	%r<1199>;
	.reg .b32 	%f<38>;
	.reg .b64 	%rd<26>;

	mov.u64 	%SPL, __local_depot1;
	ld.param.u32 	%r542, [_Z25initializeParticlesKernelP8Particle10Parameters_param_1+64];
	ld.param.f32 	%f37, [_Z25initializeParticlesKernelP8Particle10Parameters_param_1+48];
	ld.param.f32 	%f19, [_Z25initializeParticlesKernelP8Particle10Parameters_param_1+36];
	ld.param.f32 	%f18, [_Z25initializeParticlesKernelP8Particle10Parameters_param_1+32];
	ld.param.f32 	%f17, [_Z25initializeParticlesKernelP8Particle10Parameters_param_1+28];
	ld.param.f32 	%f16, [_Z25initializeParticlesKernelP8Particle10Parameters_param_1+24];
	ld.param.u64 	%rd11, [_Z25initializeParticlesKernelP8Particle10Parameters_param_0];
	ld.param.u32 	%r543, [_Z25initializeParticlesKernelP8Particle10Parameters_param_1+68];
	mov.u32 	%r545, %ctaid.x;
	mov.u32 	%r546, %ntid.x;
	mov.u32 	%r547, %tid.x;
	mad.lo.s32 	%r1, %r545, %r546, %r547;
	setp.ge.u32 	%p1, %r1, %r543;
	@%p1 bra 	$L__BB1_121;
	add.u64 	%rd1, %SPL, 0;
	cvt.u64.u32 	%rd2, %r1;
	xor.b32  	%r548, %r1, -1429050551;
	mul.lo.s32 	%r2, %r548, 1099087573;
	add.s32 	%r549, %r2, -638133224;
	add.s32 	%r935, %r2, 123456789;
	st.local.v2.u32 	[%rd1], {%r549, %r935};
	xor.b32  	%r550, %r2, 362436069;
	mov.b32 	%r551, -123459836;
	st.local.v2.u32 	[%rd1+8], {%r550, %r551};
	add.s32 	%r931, %r2, 5783321;
	mov.b32 	%r552, -589760388;
	st.local.v2.u32 	[%rd1+16], {%r552, %r931};
	setp.eq.s32 	%p2, %r1, 0;
	@%p2 bra 	$L__BB1_116;
	mov.b32 	%r918, 0;
	mov.u64 	%rd14, precalc_xorwow_matrix;
	mov.u64 	%rd25, %rd2;
$L__BB1_3:
	mov.u64 	%rd3, %rd25;
	and.b64  	%rd4, %rd3, 3;
	setp.eq.s64 	%p3, %rd4, 0;
	@%p3 bra 	$L__BB1_115;
	mul.wide.u32 	%rd13, %r918, 3200;
	add.s64 	%rd5, %rd14, %rd13;
	mov.b32 	%r931, 0;
	mov.u32 	%r932, %r931;
	mov.u32 	%r933, %r931;
	mov.u32 	%r934, %r931;
	mov.u32 	%r935, %r931;
	mov.u32 	%r924, %r931;
$L__BB1_5:
	mul.wide.u32 	%rd15, %r924, 4;
	add.s64 	%rd16, %rd1, %rd15;
	ld.local.u32 	%r14, [%rd16+4];
	shl.b32 	%r15, %r924, 5;
	mov.b32 	%r930, 0;
$L__BB1_6:
	.pragma "nounroll";
	shr.u32 	%r556, %r14, %r930;
	and.b32  	%r557, %r556, 1;
	setp.eq.b32 	%p4, %r557, 1;
	not.pred 	%p5, %p4;
	add.s32 	%r558, %r15, %r930;
	mul.lo.s32 	%r559, %r558, 5;
	mul.wide.u32 	%rd17, %r559, 4;
	add.s64 	%rd6, %rd5, %rd17;
	@%p5 bra 	$L__BB1_8;
	ld.global.u32 	%r560, [%rd6];
	xor.b32  	%r935, %r935, %r560;
	ld.global.u32 	%r561, [%rd6+4];
	xor.b32  	%r934, %r934, %r561;
	ld.global.u32 	%r562, [%rd6+8];
	xor.b32  	%r933, %r933, %r562;
	ld.global.u32 	%r563, [%rd6+12];
	xor.b32  	%r932, %r932, %r563;
	ld.global.u32 	%r564, [%rd6+16];
	xor.b32  	%r931, %r931, %r564;
$L__BB1_8:
	and.b32  	%r566, %r556, 2;
	setp.eq.s32 	%p6, %r566, 0;
	@%p6 bra 	$L__BB1_10;
	ld.global.u32 	%r567, [%rd6+20];
	xor.b32  	%r935, %r935, %r567;
	ld.global.u32 	%r568, [%rd6+24];
	xor.b32  	%r934, %r934, %r568;
	ld.global.u32 	%r569, [%rd6+28];
	xor.b32  	%r933, %r933, %r569;
	ld.global.u32 	%r570, [%rd6+32];
	xor.b32  	%r932, %r932, %r570;
	ld.global.u32 	%r571, [%rd6+36];
	xor.b32  	%r931, %r931, %r571;
$L__BB1_10:
	and.b32  	%r573, %r556, 4;
	setp.eq.s32 	%p7, %r573, 0;
	@%p7 bra 	$L__BB1_12;
	ld.global.u32 	%r574, [%rd6+40];
	xor.b32  	%r935, %r935, %r574;
	ld.global.u32 	%r575, [%rd6+44];
	xor.b32  	%r934, %r934, %r575;
	ld.global.u32 	%r576, [%rd6+48];
	xor.b32  	%r933, %r933, %r576;
	ld.global.u32 	%r577, [%rd6+52];
	xor.b32  	%r932, %r932, %r577;
	ld.global.u32 	%r578, [%rd6+56];
	xor.b32  	%r931, %r931, %r578;
$L__BB1_12:
	and.b32  	%r580, %r556, 8;
	setp.eq.s32 	%p8, %r580, 0;
	@%p8 bra 	$L__BB1_14;
	ld.global.u32 	%r581, [%rd6+60];
	xor.b32  	%r935, %r935, %r581;
	ld.global.u32 	%r582, [%rd6+64];
	xor.b32  	%r934, %r934, %r582;
	ld.global.u32 	%r583, [%rd6+68];
	xor.b32  	%r933, %r933, %r583;
	ld.global.u32 	%r584, [%rd6+72];
	xor.b32  	%r932, %r932, %r584;
	ld.global.u32 	%r585, [%rd6+76];
	xor.b32  	%r931, %r931, %r585;
$L__BB1_14:
	and.b32  	%r587, %r556, 16;
	setp.eq.s32 	%p9, %r587, 0;
	@%p9 bra 	$L__BB1_16;
	ld.global.u32 	%r588, [%rd6+80];
	xor.b32  	%r935, %r935, %r588;
	ld.global.u32 	%r589, [%rd6+84];
	xor.b32  	%r934, %r934, %r589;
	ld.global.u32 	%r590, [%rd6+88];
	xor.b32  	%r933, %r933, %r590;
	ld.global.u32 	%r591, [%rd6+92];
	xor.b32  	%r932, %r932, %r591;
	ld.global.u32 	%r592, [%rd6+96];
	xor.b32  	%r931, %r931, %r592;
$L__BB1_16:
	and.b32  	%r594, %r556, 32;
	setp.eq.s32 	%p10, %r594, 0;
	@%p10 bra 	$L__BB1_18;
	ld.global.u32 	%r595, [%rd6+100];
	xor.b32  	%r935, %r935, %r595;
	ld.global.u32 	%r596, [%rd6+104];
	xor.b32  	%r934, %r934, %r596;
	ld.global.u32 	%r597, [%rd6+108];
	xor.b32  	%r933, %r933, %r597;
	ld.global.u32 	%r598, [%rd6+112];
	xor.b32  	%r932, %r932, %r598;
	ld.global.u32 	%r599, [%rd6+116];
	xor.b32  	%r931, %r931, %r599;
$L__BB1_18:
	and.b32  	%r601, %r556, 64;
	setp.eq.s32 	%p11, %r601, 0;
	@%p11 bra 	$L__BB1_20;
	ld.global.u32 	%r602, [%rd6+120];
	xor.b32  	%r935, %r935, %r602;
	ld.global.u32 	%r603, [%rd6+124];
	xor.b32  	%r934, %r934, %r603;
	ld.global.u32 	%r604, [%rd6+128];
	xor.b32  	%r933, %r933, %r604;
	ld.global.u32 	%r605, [%rd6+132];
	xor.b32  	%r932, %r932, %r605;
	ld.global.u32 	%r606, [%rd6+136];
	xor.b32  	%r931, %r931, %r606;
$L__BB1_20:
	and.b32  	%r608, %r556, 128;
	setp.eq.s32 	%p12, %r608, 0;
	@%p12 bra 	$L__BB1_22;
	ld.global.u32 	%r609, [%rd6+140];
	xor.b32  	%r935, %r935, %r609;
	ld.global.u32 	%r610, [%rd6+144];
	xor.b32  	%r934, %r934, %r610;
	ld.global.u32 	%r611, [%rd6+148];
	xor.b32  	%r933, %r933, %r611;
	ld.global.u32 	%r612, [%rd6+152];
	xor.b32  	%r932, %r932, %r612;
	ld.global.u32 	%r613, [%rd6+156];
	xor.b32  	%r931, %r931, %r613;
$L__BB1_22:
	and.b32  	%r615, %r556, 256;
	setp.eq.s32 	%p13, %r615, 0;
	@%p13 bra 	$L__BB1_24;
	ld.global.u32 	%r616, [%rd6+160];
	xor.b32  	%r935, %r935, %r616;
	ld.global.u32 	%r617, [%rd6+164];
	xor.b32  	%r934, %r934, %r617;
	ld.global.u32 	%r618, [%rd6+168];
	xor.b32  	%r933, %r933, %r618;
	ld.global.u32 	%r619, [%rd6+172];
	xor.b32  	%r932, %r932, %r619;
	ld.global.u32 	%r620, [%rd6+176];
	xor.b32  	%r931, %r931, %r620;
$L__BB1_24:
	and.b32  	%r622, %r556, 512;
	setp.eq.s32 	%p14, %r622, 0;
	@%p14 bra 	$L__BB1_26;
	ld.global.u32 	%r623, [%rd6+180];
	xor.b32  	%r935, %r935, %r623;
	ld.global.u32 	%r624, [%rd6+184];
	xor.b32  	%r934, %r934, %r624;
	ld.global.u32 	%r625, [%rd6+188];
	xor.b32  	%r933, %r933, %r625;
	ld.global.u32 	%r626, [%rd6+192];
	xor.b32  	%r932, %r932, %r626;
	ld.global.u32 	%r627, [%rd6+196];
	xor.b32  	%r931, %r931, %r627;
$L__BB1_26:
	and.b32  	%r629, %r556, 1024;
	setp.eq.s32 	%p15, %r629, 0;
	@%p15 bra 	$L__BB1_28;
	ld.global.u32 	%r630, [%rd6+200];
	xor.b32  	%r935, %r935, %r630;
	ld.global.u32 	%r631, [%rd6+204];
	xor.b32  	%r934, %r934, %r631;
	ld.global.u32 	%r632, [%rd6+208];
	xor.b32  	%r933, %r933, %r632;
	ld.global.u32 	%r633, [%rd6+212];
	xor.b32  	%r932, %r932, %r633;
	ld.global.u32 	%r634, [%rd6+216];
	xor.b32  	%r931, %r931, %r634;
$L__BB1_28:
	and.b32  	%r636, %r556, 2048;
	setp.eq.s32 	%p16, %r636, 0;
	@%p16 bra 	$L__BB1_30;
	ld.global.u32 	%r637, [%rd6+220];
	xor.b32  	%r935, %r935, %r637;
	ld.global.u32 	%r638, [%rd6+224];
	xor.b32  	%r934, %r934, %r638;
	ld.global.u32 	%r639, [%rd6+228];
	xor.b32  	%r933, %r933, %r639;
	ld.global.u32 	%r640, [%rd6+232];
	xor.b32  	%r932, %r932, %r640;
	ld.global.u32 	%r641, [%rd6+236];
	xor.b32  	%r931, %r931, %r641;
$L__BB1_30:
	and.b32  	%r643, %r556, 4096;
	setp.eq.s32 	%p17, %r643, 0;
	@%p17 bra 	$L__BB1_32;
	ld.global.u32 	%r644, [%rd6+240];
	xor.b32  	%r935, %r935, %r644;
	ld.global.u32 	%r645, [%rd6+244];
	xor.b32  	%r934, %r934, %r645;
	ld.global.u32 	%r646, [%rd6+248];
	xor.b32  	%r933, %r933, %r646;
	ld.global.u32 	%r647, [%rd6+252];
	xor.b32  	%r932, %r932, %r647;
	ld.global.u32 	%r648, [%rd6+256];
	xor.b32  	%r931, %r931, %r648;
$L__BB1_32:
	and.b32  	%r650, %r556, 8192;
	setp.eq.s32 	%p18, %r650, 0;
	@%p18 bra 	$L__BB1_34;
	ld.global.u32 	%r651, [%rd6+260];
	xor.b32  	%r935, %r935, %r651;
	ld.global.u32 	%r652, [%rd6+264];
	xor.b32  	%r934, %r934, %r652;
	ld.global.u32 	%r653, [%rd6+268];
	xor.b32  	%r933, %r933, %r653;
	ld.global.u32 	%r654, [%rd6+272];
	xor.b32  	%r932, %r932, %r654;
	ld.global.u32 	%r655, [%rd6+276];
	xor.b32  	%r931, %r931, %r655;
$L__BB1_34:
	and.b32  	%r657, %r556, 16384;
	setp.eq.s32 	%p19, %r657, 0;
	@%p19 bra 	$L__BB1_36;
	ld.global.u32 	%r658, [%rd6+280];
	xor.b32  	%r935, %r935, %r658;
	ld.global.u32 	%r659, [%rd6+284];
	xor.b32  	%r934, %r934, %r659;
	ld.global.u32 	%r660, [%rd6+288];
	xor.b32  	%r933, %r933, %r660;
	ld.global.u32 	%r661, [%rd6+292];
	xor.b32  	%r932, %r932, %r661;
	ld.global.u32 	%r662, [%rd6+296];
	xor.b32  	%r931, %r931, %r662;
$L__BB1_36:
	and.b32  	%r664, %r556, 32768;
	setp.eq.s32 	%p20, %r664, 0;
	@%p20 bra 	$L__BB1_38;
	ld.global.u32 	%r665, [%rd6+300];
	xor.b32  	%r935, %r935, %r665;
	ld.global.u32 	%r666, [%rd6+304];
	xor.b32  	%r934, %r934, %r666;
	ld.global.u32 	%r667, [%rd6+308];
	xor.b32  	%r933, %r933, %r667;
	ld.global.u32 	%r668, [%rd6+312];
	xor.b32  	%r932, %r932, %r668;
	ld.global.u32 	%r669, [%rd6+316];
	xor.b32  	%r931, %r931, %r669;
$L__BB1_38:
	add.s32 	%r930, %r930, 16;
	setp.ne.s32 	%p21, %r930, 32;
	@%p21 bra 	$L__BB1_6;
	mad.lo.s32 	%r670, %r924, -31, %r15;
	add.s32 	%r924, %r670, 1;
	setp.ne.s32 	%p22, %r924, 5;
	@%p22 bra 	$L__BB1_5;
	st.local.u32 	[%rd1+4], %r935;
	st.local.v2.u32 	[%rd1+8], {%r934, %r933};
	st.local.v2.u32 	[%rd1+16], {%r932, %r931};
	setp.eq.s64 	%p23, %rd4, 1;
	@%p23 bra 	$L__BB1_115;
	mov.b32 	%r931, 0;
	mov.u32 	%r1024, %r931;
	mov.u32 	%r1025, %r931;
	mov.u32 	%r1026, %r931;
	mov.u32 	%r935, %r931;
	mov.u32 	%r1016, %r931;
$L__BB1_42:
	mul.wide.u32 	%rd18, %r1016, 4;
	add.s64 	%rd19, %rd1, %rd18;
	ld.local.u32 	%r190, [%rd19+4];
	shl.b32 	%r191, %r1016, 5;
	mov.b32 	%r1022, 0;
$L__BB1_43:
	.pragma "nounroll";
	shr.u32 	%r673, %r190, %r1022;
	and.b32  	%r674, %r673, 1;
	setp.eq.b32 	%p24, %r674, 1;
	not.pred 	%p25, %p24;
	add.s32 	%r675, %r191, %r1022;
	mul.lo.s32 	%r676, %r675, 5;
	mul.wide.u32 	%rd20, %r676, 4;
	add.s64 	%rd7, %rd5, %rd20;
	@%p25 bra 	$L__BB1_45;
	ld.global.u32 	%r677, [%rd7];
	xor.b32  	%r935, %r935, %r677;
	ld.global.u32 	%r678, [%rd7+4];
	xor.b32  	%r1026, %r1026, %r678;
	ld.global.u32 	%r679, [%rd7+8];
	xor.b32  	%r1025, %r1025, %r679;
	ld.global.u32 	%r680, [%rd7+12];
	xor.b32  	%r1024, %r1024, %r680;
	ld.global.u32 	%r681, [%rd7+16];
	xor.b32  	%r931, %r931, %r681;
$L__BB1_45:
	and.b32  	%r683, %r673, 2;
	setp.eq.s32 	%p26, %r683, 0;
	@%p26 bra 	$L__BB1_47;
	ld.global.u32 	%r684, [%rd7+20];
	xor.b32  	%r935, %r935, %r684;
	ld.global.u32 	%r685, [%rd7+24];
	xor.b32  	%r1026, %r1026, %r685;
	ld.global.u32 	%r686, [%rd7+28];
	xor.b32  	%r1025, %r1025, %r686;
	ld.global.u32 	%r687, [%rd7+32];
	xor.b32  	%r1024, %r1024, %r687;
	ld.global.u32 	%r688, [%rd7+36];
	xor.b32  	%r931, %r931, %r688;
$L__BB1_47:
	and.b32  	%r690, %r673, 4;
	setp.eq.s32 	%p27, %r690, 0;
	@%p27 bra 	$L__BB1_49;
	ld.global.u32 	%r691, [%rd7+40];
	xor.b32  	%r935, %r935, %r691;
	ld.global.u32 	%r692, [%rd7+44];
	xor.b32  	%r1026, %r1026, %r692;
	ld.global.u32 	%r693, [%rd7+48];
	xor.b32  	%r1025, %r1025, %r693;
	ld.global.u32 	%r694, [%rd7+52];
	xor.b32  	%r1024, %r1024, %r694;
	ld.global.u32 	%r695, [%rd7+56];
	xor.b32  	%r931, %r931, %r695;
$L__BB1_49:
	and.b32  	%r697, %r673, 8;
	setp.eq.s32 	%p28, %r697, 0;
	@%p28 bra 	$L__BB1_51;
	ld.global.u32 	%r698, [%rd7+60];
	xor.b32  	%r935, %r935, %r698;
	ld.global.u32 	%r699, [%rd7+64];
	xor.b32  	%r1026, %r1026, %r699;
	ld.global.u32 	%r700, [%rd7+68];
	xor.b32  	%r1025, %r1025, %r700;
	ld.global.u32 	%r701, [%rd7+72];
	xor.b32  	%r1024, %r1024, %r701;
	ld.global.u32 	%r702, [%rd7+76];
	xor.b32  	%r931, %r931, %r702;
$L__BB1_51:
	and.b32  	%r704, %r673, 16;
	setp.eq.s32 	%p29, %r704, 0;
	@%p29 bra 	$L__BB1_53;
	ld.global.u32 	%r705, [%rd7+80];
	xor.b32  	%r935, %r935, %r705;
	ld.global.u32 	%r706, [%rd7+84];
	xor.b32  	%r1026, %r1026, %r706;
	ld.global.u32 	%r707, [%rd7+88];
	xor.b32  	%r1025, %r1025, %r707;
	ld.global.u32 	%r708, [%rd7+92];
	xor.b32  	%r1024, %r1024, %r708;
	ld.global.u32 	%r709, [%rd7+96];
	xor.b32  	%r931, %r931, %r709;
$L__BB1_53:
	and.b32  	%r711, %r673, 32;
	setp.eq.s32 	%p30, %r711, 0;
	@%p30 bra 	$L__BB1_55;
	ld.global.u32 	%r712, [%rd7+100];
	xor.b32  	%r935, %r935, %r712;
	ld.global.u32 	%r713, [%rd7+104];
	xor.b32  	%r1026, %r1026, %r713;
	ld.global.u32 	%r714, [%rd7+108];
	xor.b32  	%r1025, %r1025, %r714;
	ld.global.u32 	%r715, [%rd7+112];
	xor.b32  	%r1024, %r1024, %r715;
	ld.global.u32 	%r716, [%rd7+116];
	xor.b32  	%r931, %r931, %r716;
$L__BB1_55:
	and.b32  	%r718, %r673, 64;
	setp.eq.s32 	%p31, %r718, 0;
	@%p31 bra 	$L__BB1_57;
	ld.global.u32 	%r719, [%rd7+120];
	xor.b32  	%r935, %r935, %r719;
	ld.global.u32 	%r720, [%rd7+124];
	xor.b32  	%r1026, %r1026, %r720;
	ld.global.u32 	%r721, [%rd7+128];
	xor.b32  	%r1025, %r1025, %r721;
	ld.global.u32 	%r722, [%rd7+132];
	xor.b32  	%r1024, %r1024, %r722;
	ld.global.u32 	%r723, [%rd7+136];
	xor.b32  	%r931, %r931, %r723;
$L__BB1_57:
	and.b32  	%r725, %r673, 128;
	setp.eq.s32 	%p32, %r725, 0;
	@%p32 bra 	$L__BB1_59;
	ld.global.u32 	%r726, [%rd7+140];
	xor.b32  	%r935, %r935, %r726;
	ld.global.u32 	%r727, [%rd7+144];
	xor.b32  	%r1026, %r1026, %r727;
	ld.global.u32 	%r728, [%rd7+148];
	xor.b32  	%r1025, %r1025, %r728;
	ld.global.u32 	%r729, [%rd7+152];
	xor.b32  	%r1024, %r1024, %r729;
	ld.global.u32 	%r730, [%rd7+156];
	xor.b32  	%r931, %r931, %r730;
$L__BB1_59:
	and.b32  	%r732, %r673, 256;
	setp.eq.s32 	%p33, %r732, 0;
	@%p33 bra 	$L__BB1_61;
	ld.global.u32 	%r733, [%rd7+160];
	xor.b32  	%r935, %r935, %r733;
	ld.global.u32 	%r734, [%rd7+164];
	xor.b32  	%r1026, %r1026, %r734;
	ld.global.u32 	%r735, [%rd7+168];
	xor.b32  	%r1025, %r1025, %r735;
	ld.global.u32 	%r736, [%rd7+172];
	xor.b32  	%r1024, %r1024, %r736;
	ld.global.u32 	%r737, [%rd7+176];
	xor.b32  	%r931, %r931, %r737;
$L__BB1_61:
	and.b32  	%r739, %r673, 512;
	setp.eq.s32 	%p34, %r739, 0;
	@%p34 bra 	$L__BB1_63;
	ld.global.u32 	%r740, [%rd7+180];
	xor.b32  	%r935, %r935, %r740;
	ld.global.u32 	%r741, [%rd7+184];
	xor.b32  	%r1026, %r1026, %r741;
	ld.global.u32 	%r742, [%rd7+188];
	xor.b32  	%r1025, %r1025, %r742;
	ld.global.u32 	%r743, [%rd7+192];
	xor.b32  	%r1024, %r1024, %r743;
	ld.global.u32 	%r744, [%rd7+196];
	xor.b32  	%r931, %r931, %r744;
$L__BB1_63:
	and.b32  	%r746, %r673, 1024;
	setp.eq.s32 	%p35, %r746, 0;
	@%p35 bra 	$L__BB1_65;
	ld.global.u32 	%r747, [%rd7+200];
	xor.b32  	%r935, %r935, %r747;
	ld.global.u32 	%r748, [%rd7+204];
	xor.b32  	%r1026, %r1026, %r748;
	ld.global.u32 	%r749, [%rd7+208];
	xor.b32  	%r1025, %r1025, %r749;
	ld.global.u32 	%r750, [%rd7+212];
	xor.b32  	%r1024, %r1024, %r750;
	ld.global.u32 	%r751, [%rd7+216];
	xor.b32  	%r931, %r931, %r751;
$L__BB1_65:
	and.b32  	%r753, %r673, 2048;
	setp.eq.s32 	%p36, %r753, 0;
	@%p36 bra 	$L__BB1_67;
	ld.global.u32 	%r754, [%rd7+220];
	xor.b32  	%r935, %r935, %r754;
	ld.global.u32 	%r755, [%rd7+224];
	xor.b32  	%r1026, %r1026, %r755;
	ld.global.u32 	%r756, [%rd7+228];
	xor.b32  	%r1025, %r1025, %r756;
	ld.global.u32 	%r757, [%rd7+232];
	xor.b32  	%r1024, %r1024, %r757;
	ld.global.u32 	%r758, [%rd7+236];
	xor.b32  	%r931, %r931, %r758;
$L__BB1_67:
	and.b32  	%r760, %r673, 4096;
	setp.eq.s32 	%p37, %r760, 0;
	@%p37 bra 	$L__BB1_69;
	ld.global.u32 	%r761, [%rd7+240];
	xor.b32  	%r935, %r935, %r761;
	ld.global.u32 	%r762, [%rd7+244];
	xor.b32  	%r1026, %r1026, %r762;
	ld.global.u32 	%r763, [%rd7+248];
	xor.b32  	%r1025, %r1025, %r763;
	ld.global.u32 	%r764, [%rd7+252];
	xor.b32  	%r1024, %r1024, %r764;
	ld.global.u32 	%r765, [%rd7+256];
	xor.b32  	%r931, %r931, %r765;
$L__BB1_69:
	and.b32  	%r767, %r673, 8192;
	setp.eq.s32 	%p38, %r767, 0;
	@%p38 bra 	$L__BB1_71;
	ld.global.u32 	%r768, [%rd7+260];
	xor.b32  	%r935, %r935, %r768;
	ld.global.u32 	%r769, [%rd7+264];
	xor.b32  	%r1026, %r1026, %r769;
	ld.global.u32 	%r770, [%rd7+268];
	xor.b32  	%r1025, %r1025, %r770;
	ld.global.u32 	%r771, [%rd7+272];
	xor.b32  	%r1024, %r1024, %r771;
	ld.global.u32 	%r772, [%rd7+276];
	xor.b32  	%r931, %r931, %r772;
$L__BB1_71:
	and.b32  	%r774, %r673, 16384;
	setp.eq.s32 	%p39, %r774, 0;
	@%p39 bra 	$L__BB1_73;
	ld.global.u32 	%r775, [%rd7+280];
	xor.b32  	%r935, %r935, %r775;
	ld.global.u32 	%r776, [%rd7+284];
	xor.b32  	%r1026, %r1026, %r776;
	ld.global.u32 	%r777, [%rd7+288];
	xor.b32  	%r1025, %r1025, %r777;
	ld.global.u32 	%r778, [%rd7+292];
	xor.b32  	%r1024, %r1024, %r778;
	ld.global.u32 	%r779, [%rd7+296];
	xor.b32  	%r931, %r931, %r779;
$L__BB1_73:
	and.b32  	%r781, %r673, 32768;
	setp.eq.s32 	%p40, %r781, 0;
	@%p40 bra 	$L__BB1_75;
	ld.global.u32 	%r782, [%rd7+300];
	xor.b32  	%r935, %r935, %r782;
	ld.global.u32 	%r783, [%rd7+304];
	xor.b32  	%r1026, %r1026, %r783;
	ld.global.u32 	%r784, [%rd7+308];
	xor.b32  	%r1025, %r1025, %r784;
	ld.global.u32 	%r785, [%rd7+312];
	xor.b32  	%r1024, %r1024, %r785;
	ld.global.u32 	%r786, [%rd7+316];
	xor.b32  	%r931, %r931, %r786;
$L__BB1_75:
	add.s32 	%r1022, %r1022, 16;
	setp.ne.s32 	%p41, %r1022, 32;
	@%p41 bra 	$L__BB1_43;
	mad.lo.s32 	%r787, %r1016, -31, %r191;
	add.s32 	%r1016, %r787, 1;
	setp.ne.s32 	%p42, %r1016, 5;
	@%p42 bra 	$L__BB1_42;
	st.local.u32 	[%rd1+4], %r935;
	st.local.v2.u32 	[%rd1+8], {%r1026, %r1025};
	st.local.v2.u32 	[%rd1+16], {%r1024, %r931};
	setp.ne.s64 	%p43, %rd4, 3;
	@%p43 bra 	$L__BB1_115;
	mov.b32 	%r931, 0;
	mov.u32 	%r1116, %r931;
	mov.u32 	%r1117, %r931;
	mov.u32 	%r1118, %r931;
	mov.u32 	%r935, %r931;
	mov.u32 	%r1108, %r931;
$L__BB1_79:
	mul.wide.u32 	%rd21, %r1108, 4;
	add.s64 	%rd22, %rd1, %rd21;
	ld.local.u32 	%r366, [%rd22+4];
	shl.b32 	%r367, %r1108, 5;
	mov.b32 	%r1114, 0;
$L__BB1_80:
	.pragma "nounroll";
	shr.u32 	%r790, %r366, %r1114;
	and.b32  	%r791, %r790, 1;
	setp.eq.b32 	%p44, %r791, 1;
	not.pred 	%p45, %p44;
	add.s32 	%r792, %r367, %r1114;
	mul.lo.s32 	%r793, %r792, 5;
	mul.wide.u32 	%rd23, %r793, 4;
	add.s64 	%rd8, %rd5, %rd23;
	@%p45 bra 	$L__BB1_82;
	ld.global.u32 	%r794, [%rd8];
	xor.b32  	%r935, %r935, %r794;
	ld.global.u32 	%r795, [%rd8+4];
	xor.b32  	%r1118, %r1118, %r795;
	ld.global.u32 	%r796, [%rd8+8];
	xor.b32  	%r1117, %r1117, %r796;
	ld.global.u32 	%r797, [%rd8+12];
	xor.b32  	%r1116, %r1116, %r797;
	ld.global.u32 	%r798, [%rd8+16];
	xor.b32  	%r931, %r931, %r798;
$L__BB1_82:
	and.b32  	%r800, %r790, 2;
	setp.eq.s32 	%p46, %r800, 0;
	@%p46 bra 	$L__BB1_84;
	ld.global.u32 	%r801, [%rd8+20];
	xor.b32  	%r935, %r935, %r801;
	ld.global.u32 	%r802, [%rd8+24];
	xor.b32  	%r1118, %r1118, %r802;
	ld.global.u32 	%r803, [%rd8+28];
	xor.b32  	%r1117, %r1117, %r803;
	ld.global.u32 	%r804, [%rd8+32];
	xor.b32  	%r1116, %r1116, %r804;
	ld.global.u32 	%r805, [%rd8+36];
	xor.b32  	%r931, %r931, %r805;
$L__BB1_84:
	and.b32  	%r807, %r790, 4;
	setp.eq.s32 	%p47, %r807, 0;
	@%p47 bra 	$L__BB1_86;
	ld.global.u32 	%r808, [%rd8+40];
	xor.b32  	%r935, %r935, %r808;
	ld.global.u32 	%r809, [%rd8+44];
	xor.b32  	%r1118, %r1118, %r809;
	ld.global.u32 	%r810, [%rd8+48];
	xor.b32  	%r1117, %r1117, %r810;
	ld.global.u32 	%r811, [%rd8+52];
	xor.b32  	%r1116, %r1116, %r811;
	ld.global.u32 	%r812, [%rd8+56];
	xor.b32  	%r931, %r931, %r812;
$L__BB1_86:
	and.b32  	%r814, %r790, 8;
	setp.eq.s32 	%p48, %r814, 0;
	@%p48 bra 	$L__BB1_88;
	ld.global.u32 	%r815, [%rd8+60];
	xor.b32  	%r935, %r935, %r815;
	ld.global.u32 	%r816, [%rd8+64];
	xor.b32  	%r1118, %r1118, %r816;
	ld.global.u32 	%r817, [%rd8+68];
	xor.b32  	%r1117, %r1117, %r817;
	ld.global.u32 	%r818, [%rd8+72];
	xor.b32  	%r1116, %r1116, %r818;
	ld.global.u32 	%r819, [%rd8+76];
	xor.b32  	%r931, %r931, %r819;
$L__BB1_88:
	and.b32  	%r821, %r790, 16;
	setp.eq.s32 	%p49, %r821, 0;
	@%p49 bra 	$L__BB1_90;
	ld.global.u32 	%r822, [%rd8+80];
	xor.b32  	%r935, %r935, %r822;
	ld.global.u32 	%r823, [%rd8+84];
	xor.b32  	%r1118, %r1118, %r823;
	ld.global.u32 	%r824, [%rd8+88];
	xor.b32  	%r1117, %r1117, %r824;
	ld.global.u32 	%r825, [%rd8+92];
	xor.b32  	%r1116, %r1116, %r825;
	ld.global.u32 	%r826, [%rd8+96];
	xor.b32  	%r931, %r931, %r826;
$L__BB1_90:
	and.b32  	%r828, %r790, 32;
	setp.eq.s32 	%p50, %r828, 0;
	@%p50 bra 	$L__BB1_92;
	ld.global.u32 	%r829, [%rd8+100];
	xor.b32  	%r935, %r935, %r829;
	ld.global.u32 	%r830, [%rd8+104];
	xor.b32  	%r1118, %r1118, %r830;
	ld.global.u32 	%r831, [%rd8+108];
	xor.b32  	%r1117, %r1117, %r831;
	ld.global.u32 	%r832, [%rd8+112];
	xor.b32  	%r1116, %r1116, %r832;
	ld.global.u32 	%r833, [%rd8+116];
	xor.b32  	%r931, %r931, %r833;
$L__BB1_92:
	and.b32  	%r835, %r790, 64;
	setp.eq.s32 	%p51, %r835, 0;
	@%p51 bra 	$L__BB1_94;
	ld.global.u32 	%r836, [%rd8+120];
	xor.b32  	%r935, %r935, %r836;
	ld.global.u32 	%r837, [%rd8+124];
	xor.b32  	%r1118, %r1118, %r837;
	ld.global.u32 	%r838, [%rd8+128];
	xor.b32  	%r1117, %r1117, %r838;
	ld.global.u32 	%r839, [%rd8+132];
	xor.b32  	%r1116, %r1116, %r839;
	ld.global.u32 	%r840, [%rd8+136];
	xor.b32  	%r931, %r931, %r840;
$L__BB1_94:
	and.b32  	%r842, %r790, 128;
	setp.eq.s32 	%p52, %r842, 0;
	@%p52 bra 	$L__BB1_96;
	ld.global.u32 	%r843, [%rd8+140];
	xor.b32  	%r935, %r935, %r843;
	ld.global.u32 	%r844, [%rd8+144];
	xor.b32  	%r1118, %r1118, %r844;
	ld.global.u32 	%r845, [%rd8+148];
	xor.b32  	%r1117, %r1117, %r845;
	ld.global.u32 	%r846, [%rd8+152];
	xor.b32  	%r1116, %r1116, %r846;
	ld.global.u32 	%r847, [%rd8+156];
	xor.b32  	%r931, %r931, %r847;
$L__BB1_96:
	and.b32  	%r849, %r790, 256;
	setp.eq.s32 	%p53, %r849, 0;
	@%p53 bra 	$L__BB1_98;
	ld.global.u32 	%r850, [%rd8+160];
	xor.b32  	%r935, %r935, %r850;
	ld.global.u32 	%r851, [%rd8+164];
	xor.b32  	%r1118, %r1118, %r851;
	ld.global.u32 	%r852, [%rd8+168];
	xor.b32  	%r1117, %r1117, %r852;
	ld.global.u32 	%r853, [%rd8+172];
	xor.b32  	%r1116, %r1116, %r853;
	ld.global.u32 	%r854, [%rd8+176];
	xor.b32  	%r931, %r931, %r854;
$L__BB1_98:
	and.b32  	%r856, %r790, 512;
	setp.eq.s32 	%p54, %r856, 0;
	@%p54 bra 	$L__BB1_100;
	ld.global.u32 	%r857, [%rd8+180];
	xor.b32  	%r935, %r935, %r857;
	ld.global.u32 	%r858, [%rd8+184];
	xor.b32  	%r1118, %r1118, %r858;
	ld.global.u32 	%r859, [%rd8+188];
	xor.b32  	%r1117, %r1117, %r859;
	ld.global.u32 	%r860, [%rd8+192];
	xor.b32  	%r1116, %r1116, %r860;
	ld.global.u32 	%r861, [%rd8+196];
	xor.b32  	%r931, %r931, %r861;
$L__BB1_100:
	and.b32  	%r863, %r790, 1024;
	setp.eq.s32 	%p55, %r863, 0;
	@%p55 bra 	$L__BB1_102;
	ld.global.u32 	%r864, [%rd8+200];
	xor.b32  	%r935, %r935, %r864;
	ld.global.u32 	%r865, [%rd8+204];
	xor.b32  	%r1118, %r1118, %r865;
	ld.global.u32 	%r866, [%rd8+208];
	xor.b32  	%r1117, %r1117, %r866;
	ld.global.u32 	%r867, [%rd8+212];
	xor.b32  	%r1116, %r1116, %r867;
	ld.global.u32 	%r868, [%rd8+216];
	xor.b32  	%r931, %r931, %r868;
$L__BB1_102:
	and.b32  	%r870, %r790, 2048;
	setp.eq.s32 	%p56, %r870, 0;
	@%p56 bra 	$L__BB1_104;
	ld.global.u32 	%r871, [%rd8+220];
	xor.b32  	%r935, %r935, %r871;
	ld.global.u32 	%r872, [%rd8+224];
	xor.b32  	%r1118, %r1118, %r872;
	ld.global.u32 	%r873, [%rd8+228];
	xor.b32  	%r1117, %r1117, %r873;
	ld.global.u32 	%r874, [%rd8+232];
	xor.b32  	%r1116, %r1116, %r874;
	ld.global.u32 	%r875, [%rd8+236];
	xor.b32  	%r931, %r931, %r875;
$L__BB1_104:
	and.b32  	%r877, %r790, 4096;
	setp.eq.s32 	%p57, %r877, 0;
	@%p57 bra 	$L__BB1_106;
	ld.global.u32 	%r878, [%rd8+240];
	xor.b32  	%r935, %r935, %r878;
	ld.global.u32 	%r879, [%rd8+244];
	xor.b32  	%r1118, %r1118, %r879;
	ld.global.u32 	%r880, [%rd8+248];
	xor.b32  	%r1117, %r1117, %r880;
	ld.global.u32 	%r881, [%rd8+252];
	xor.b32  	%r1116, %r1116, %r881;
	ld.global.u32 	%r882, [%rd8+256];
	xor.b32  	%r931, %r931, %r882;
$L__BB1_106:
	and.b32  	%r884, %r790, 8192;
	setp.eq.s32 	%p58, %r884, 0;
	@%p58 bra 	$L__BB1_108;
	ld.global.u32 	%r885, [%rd8+260];
	xor.b32  	%r935, %r935, %r885;
	ld.global.u32 	%r886, [%rd8+264];
	xor.b32  	%r1118, %r1118, %r886;
	ld.global.u32 	%r887, [%rd8+268];
	xor.b32  	%r1117, %r1117, %r887;
	ld.global.u32 	%r888, [%rd8+272];
	xor.b32  	%r1116, %r1116, %r888;
	ld.global.u32 	%r889, [%rd8+276];
	xor.b32  	%r931, %r931, %r889;
$L__BB1_108:
	and.b32  	%r891, %r790, 16384;
	setp.eq.s32 	%p59, %r891, 0;
	@%p59 bra 	$L__BB1_110;
	ld.global.u32 	%r892, [%rd8+280];
	xor.b32  	%r935, %r935, %r892;
	ld.global.u32 	%r893, [%rd8+284];
	xor.b32  	%r1118, %r1118, %r893;
	ld.global.u32 	%r894, [%rd8+288];
	xor.b32  	%r1117, %r1117, %r894;
	ld.global.u32 	%r895, [%rd8+292];
	xor.b32  	%r1116, %r1116, %r895;
	ld.global.u32 	%r896, [%rd8+296];
	xor.b32  	%r931, %r931, %r896;
$L__BB1_110:
	and.b32  	%r898, %r790, 32768;
	setp.eq.s32 	%p60, %r898, 0;
	@%p60 bra 	$L__BB1_112;
	ld.global.u32 	%r899, [%rd8+300];
	xor.b32  	%r935, %r935, %r899;
	ld.global.u32 	%r900, [%rd8+304];
	xor.b32  	%r1118, %r1118, %r900;
	ld.global.u32 	%r901, [%rd8+308];
	xor.b32  	%r1117, %r1117, %r901;
	ld.global.u32 	%r902, [%rd8+312];
	xor.b32  	%r1116, %r1116, %r902;
	ld.global.u32 	%r903, [%rd8+316];
	xor.b32  	%r931, %r931, %r903;
$L__BB1_112:
	add.s32 	%r1114, %r1114, 16;
	setp.ne.s32 	%p61, %r1114, 32;
	@%p61 bra 	$L__BB1_80;
	mad.lo.s32 	%r904, %r1108, -31, %r367;
	add.s32 	%r1108, %r904, 1;
	setp.ne.s32 	%p62, %r1108, 5;
	@%p62 bra 	$L__BB1_79;
	st.local.u32 	[%rd1+4], %r935;
	st.local.v2.u32 	[%rd1+8], {%r1118, %r1117};
	st.local.v2.u32 	[%rd1+16], {%r1116, %r931};
$L__BB1_115:
	shr.u64 	%rd25, %rd3, 2;
	add.s32 	%r918, %r918, 1;
	setp.gt.u64 	%p63, %rd3, 3;
	@%p63 bra 	$L__BB1_3;
$L__BB1_116:
	cvta.to.global.u64 	%rd24, %rd11;
	mad.lo.s64 	%rd10, %rd2, 28, %rd24;
	mov.b16 	%rs1, 0;
	st.global.u8 	[%rd10], %rs1;
	shr.u32 	%r905, %r935, 2;
	xor.b32  	%r906, %r905, %r935;
	shl.b32 	%r907, %r931, 4;
	shl.b32 	%r908, %r906, 1;
	xor.b32  	%r909, %r908, %r907;
	xor.b32  	%r910, %r909, %r906;
	xor.b32  	%r911, %r910, %r931;
	add.s32 	%r912, %r2, %r911;
	add.s32 	%r913, %r912, -637770787;
	cvt.rn.f32.u32 	%f26, %r913;
	fma.rn.f32 	%f27, %f26, 0f2F800000, 0f2F000000;
	sub.f32 	%f28, %f19, %f16;
	fma.rn.f32 	%f6, %f28, %f27, %f16;
	st.global.f32 	[%rd10+4], %f6;
	mov.b32 	%r914, 0;
	st.global.u32 	[%rd10+8], %r914;
	st.global.u32 	[%rd10+12], %r914;
	st.global.u32 	[%rd10+16], %r914;
	mov.b32 	%r915, 1065353216;
	st.global.u32 	[%rd10+20], %r915;
	setp.ltu.f32 	%p64, %f6, %f17;
	@%p64 bra 	$L__BB1_119;
	setp.leu.f32 	%p65, %f6, %f18;
	@%p65 bra 	$L__BB1_120;
	sub.f32 	%f29, %f19, %f6;
	mul.f32 	%f30, %f37, %f29;
	sub.f32 	%f31, %f19, %f18;
	div.rn.f32 	%f37, %f30, %f31;
	bra.uni 	$L__BB1_120;
$L__BB1_119:
	sub.f32 	%f32, %f6, %f16;
	mul.f32 	%f33, %f37, %f32;
	sub.f32 	%f34, %f17, %f16;
	div.rn.f32 	%f37, %f33, %f34;
$L__BB1_120:
	cvt.rn.f32.u32 	%f35, %r542;
	div.rn.f32 	%f36, %f37, %f35;
	st.global.f32 	[%rd10+24], %f36;
$L__BB1_121:
	ret;

}
	// .globl	_Z19resetCurrentsKernelPfS_S_10Parameters
.visible .entry _Z19resetCurrentsKernelPfS_S_10Parameters(
	.param .u64 .ptr .align 1 _Z19resetCurrentsKernelPfS_S_10Parameters_param_0,
	.param .u64 .ptr .align 1 _Z19resetCurrentsKernelPfS_S_10Parameters_param_1,
	.param .u64 .ptr .align 1 _Z19resetCurrentsKernelPfS_S_10Parameters_param_2,
	.param .align 4 .b8 _Z19resetCurrentsKernelPfS_S_10Parameters_param_3[80]
)
{
	.reg .pred 	%p<2>;
	.reg .b32 	%r<7>;
	.reg .b64 	%rd<11>;

	ld.param.u64 	%rd1, [_Z19resetCurrentsKernelPfS_S_10Parameters_param_0];
	ld.param.u32 	%r2, [_Z19resetCurrentsKernelPfS_S_10Parameters_param_3+72];
	ld.param.u64 	%rd2, [_Z19resetCurrentsKernelPfS_S_10Parameters_param_1];
	ld.param.u64 	%rd3, [_Z19resetCurrentsKernelPfS_S_10Parameters_param_2];
	mov.u32 	%r3, %ctaid.x;
	mov.u32 	%r4, %ntid.x;
	mov.u32 	%r5, %tid.x;
	mad.lo.s32 	%r1, %r3, %r4, %r5;
	setp.ge.u32 	%p1, %r1, %r2;
	@%p1 bra 	$L__BB2_2;
	cvta.to.global.u64 	%rd4, %rd1;
	cvta.to.global.u64 	%rd5, %rd2;
	cvta.to.global.u64 	%rd6, %rd3;
	mul.wide.u32 	%rd7, %r1, 4;
	add.s64 	%rd8, %rd4, %rd7;
	mov.b32 	%r6, 0;
	st.global.u32 	[%rd8], %r6;
	add.s64 	%rd9, %rd5, %rd7;
	st.global.u32 	[%rd9], %r6;
	add.s64 	%rd10, %rd6, %rd7;
	st.global.u32 	[%rd10], %r6;
$L__BB2_2:
	ret;

}
	// .globl	_Z16advanceExyKernelPfS_S_S_S_10Parameters
.visible .entry _Z16advanceExyKernelPfS_S_S_S_10Parameters(
	.param .u64 .ptr .align 1 _Z16advanceExyKernelPfS_S_S_S_10Parameters_param_0,
	.param .u64 .ptr .align 1 _Z16advanceExyKernelPfS_S_S_S_10Parameters_param_1,
	.param .u64 .ptr .align 1 _Z16advanceExyKernelPfS_S_S_S_10Parameters_param_2,
	.param .u64 .ptr .align 1 _Z16advanceExyKernelPfS_S_S_S_10Parameters_param_3,
	.param .u64 .ptr .align 1 _Z16advanceExyKernelPfS_S_S_S_10Parameters_param_4,
	.param .align 4 .b8 _Z16advanceExyKernelPfS_S_S_S_10Parameters_param_5[80]
)
{
	.reg .pred 	%p<2>;
	.reg .b32 	%r<11>;
	.reg .b32 	%f<26>;
	.reg .b64 	%rd<19>;
	.reg .b64 	%fd<13>;

	ld.param.f32 	%f5, [_Z16advanceExyKernelPfS_S_S_S_10Parameters_param_5+16];
	ld.param.u64 	%rd1, [_Z16advanceExyKernelPfS_S_S_S_10Parameters_param_0];
	ld.param.u32 	%r6, [_Z16advanceExyKernelPfS_S_S_S_10Parameters_param_5+72];
	ld.param.u64 	%rd2, [_Z16advanceExyKernelPfS_S_S_S_10Parameters_param_1];
	ld.param.u64 	%rd3, [_Z16advanceExyKernelPfS_S_S_S_10Parameters_param_2];
	ld.param.u64 	%rd4, [_Z16advanceExyKernelPfS_S_S_S_10Parameters_param_3];
	ld.param.u64 	%rd5, [_Z16advanceExyKernelPfS_S_S_S_10Parameters_param_4];
	mov.u32 	%r7, %ctaid.x;
	mov.u32 	%r8, %ntid.x;
	mov.u32 	%r9, %tid.x;
	mad.lo.s32 	%r1, %r7, %r8, %r9;
	add.s32 	%r2, %r1, 1;
	add.s32 	%r10, %r6, -1;
	setp.ge.u32 	%p1, %r2, %r10;
	@%p1 bra 	$L__BB3_2;
	cvta.to.global.u64 	%rd6, %rd2;
	cvta.to.global.u64 	%rd7, %rd5;
	cvta.to.global.u64 	%rd8, %rd1;
	cvta.to.global.u64 	%rd9, %rd4;
	cvta.to.global.u64 	%rd10, %rd3;
	mul.wide.u32 	%rd11, %r2, 4;
	add.s64 	%rd12, %rd6, %rd11;
	ld.global.f32 	%f17, [%rd12];
	mul.wide.u32 	%rd13, %r1, 4;
	add.s64 	%rd14, %rd6, %rd13;
	ld.global.f32 	%f18, [%rd14];
	sub.f32 	%f19, %f17, %f18;
	cvt.f64.f32 	%fd1, %f19;
	cvt.f64.f32 	%fd2, %f5;
	mul.f64 	%fd3, %fd2, 0d400921FB54442EEA;
	add.s64 	%rd15, %rd7, %rd11;
	ld.global.f32 	%f20, [%rd15];
	cvt.f64.f32 	%fd4, %f20;
	mul.f64 	%fd5, %fd3, %fd4;
	fma.rn.f64 	%fd6, %fd1, 0d3FE0000000000000, %fd5;
	add.s64 	%rd16, %rd8, %rd11;
	ld.global.f32 	%f21, [%rd16];
	cvt.f64.f32 	%fd7, %f21;
	sub.f64 	%fd8, %fd7, %fd6;
	cvt.rn.f32.f64 	%f22, %fd8;
	st.global.f32 	[%rd16], %f22;
	add.s64 	%rd17, %rd9, %rd11;
	ld.global.f32 	%f23, [%rd17];
	cvt.f64.f32 	%fd9, %f23;
	mul.f64 	%fd10, %fd3, %fd9;
	add.s64 	%rd18, %rd10, %rd11;
	ld.global.f32 	%f24, [%rd18];
	cvt.f64.f32 	%fd11, %f24;
	sub.f64 	%fd12, %fd11, %fd10;
	cvt.rn.f32.f64 	%f25, %fd12;
	st.global.f32 	[%rd18], %f25;
$L__BB3_2:
	ret;

}
	// .globl	_Z15advanceBzKernelPfS_10Parameters
.visible .entry _Z15advanceBzKernelPfS_10Parameters(
	.param .u64 .ptr .align 1 _Z15advanceBzKernelPfS_10Parameters_param_0,
	.param .u64 .ptr .align 1 _Z15advanceBzKernelPfS_10Parameters_param_1,
	.param .align 4 .b8 _Z15advanceBzKernelPfS_10Parameters_param_2[80]
)
{
	.reg .pred 	%p<2>;
	.reg .b32 	%r<7>;
	.reg .b32 	%f<6>;
	.reg .b64 	%rd<8>;
	.reg .b64 	%fd<4>;

	ld.param.u64 	%rd1, [_Z15advanceBzKernelPfS_10Parameters_param_0];
	ld.param.u32 	%r2, [_Z15advanceBzKernelPfS_10Parameters_param_2+72];
	ld.param.u64 	%rd2, [_Z15advanceBzKernelPfS_10Parameters_param_1];
	mov.u32 	%r3, %ctaid.x;
	mov.u32 	%r4, %ntid.x;
	mov.u32 	%r5, %tid.x;
	mad.lo.s32 	%r1, %r3, %r4, %r5;
	add.s32 	%r6, %r2, -2;
	setp.ge.u32 	%p1, %r1, %r6;
	@%p1 bra 	$L__BB4_2;
	cvta.to.global.u64 	%rd3, %rd1;
	cvta.to.global.u64 	%rd4, %rd2;
	mul.wide.u32 	%rd5, %r1, 4;
	add.s64 	%rd6, %rd3, %rd5;
	ld.global.f32 	%f1, [%rd6+4];
	ld.global.f32 	%f2, [%rd6];
	sub.f32 	%f3, %f1, %f2;
	cvt.f64.f32 	%fd1, %f3;
	add.s64 	%rd7, %rd4, %rd5;
	ld.global.f32 	%f4, [%rd7];
	cvt.f64.f32 	%fd2, %f4;
	fma.rn.f64 	%fd3, %fd1, 0dBFD0000000000000, %fd2;
	cvt.rn.f32.f64 	%f5, %fd3;
	st.global.f32 	[%rd7], %f5;
$L__BB4_2:
	ret;

}
	// .globl	_Z22advanceParticlesKernelPfS_S_S_S_S_P8Particle10Parameters
.visible .entry _Z22advanceParticlesKernelPfS_S_S_S_S_P8Particle10Parameters(
	.param .u64 .ptr .align 1 _Z22advanceParticlesKernelPfS_S_S_S_S_P8Particle10Parameters_param_0,
	.param .u64 .ptr .align 1 _Z22advanceParticlesKernelPfS_S_S_S_S_P8Particle10Parameters_param_1,
	.param .u64 .ptr .align 1 _Z22advanceParticlesKernelPfS_S_S_S_S_P8Particle10Parameters_param_2,
	.param .u64 .ptr .align 1 _Z22advanceParticlesKernelPfS_S_S_S_S_P8Particle10Parameters_param_3,
	.param .u64 .ptr .align 1 _Z22advanceParticlesKernelPfS_S_S_S_S_P8Particle10Parameters_param_4,
	.param .u64 .ptr .align 1 _Z22advanceParticlesKernelPfS_S_S_S_S_P8Particle10Parameters_param_5,
	.param .u64 .ptr .align 1 _Z22advanceParticlesKernelPfS_S_S_S_S_P8Particle10Parameters_param_6,
	.param .align 4 .b8 _Z22advanceParticlesKernelPfS_S_S_S_S_P8Particle10Parameters_param_7[80]
)
{
	.reg .pred 	%p<11>;
	.reg .b16 	%rs<4>;
	.reg .b32 	%r<24>;
	.reg .b32 	%f<205>;
	.reg .b64 	%rd<69>;
	.reg .b64 	%fd<152>;

	ld.param.f32 	%f30, [_Z22advanceParticlesKernelPfS_S_S_S_S_P8Particle10Parameters_param_7+52];
	ld.param.f32 	%f21, [_Z22advanceParticlesKernelPfS_S_S_S_S_P8Particle10Parameters_param_7+16];
	ld.param.f32 	%f20, [_Z22advanceParticlesKernelPfS_S_S_S_S_P8Particle10Parameters_param_7+12];
	ld.param.f32 	%f19, [_Z22advanceParticlesKernelPfS_S_S_S_S_P8Particle10Parameters_param_7+8];
	ld.param.u32 	%r5, [_Z22advanceParticlesKernelPfS_S_S_S_S_P8Particle10Parameters_param_7+68];
	ld.param.u64 	%rd16, [_Z22advanceParticlesKernelPfS_S_S_S_S_P8Particle10Parameters_param_0];
	ld.param.u64 	%rd15, [_Z22advanceParticlesKernelPfS_S_S_S_S_P8Particle10Parameters_param_6];
	cvta.to.global.u64 	%rd1, %rd16;
	mov.u32 	%r7, %ctaid.x;
	mov.u32 	%r8, %ntid.x;
	mov.u32 	%r9, %tid.x;
	mad.lo.s32 	%r1, %r7, %r8, %r9;
	setp.ge.u32 	%p1, %r1, %r5;
	@%p1 bra 	$L__BB5_17;
	cvta.to.global.u64 	%rd17, %rd15;
	mul.wide.u32 	%rd18, %r1, 28;
	add.s64 	%rd19, %rd17, %rd18;
	add.s64 	%rd2, %rd19, 4;
	ld.global.f32 	%f5, [%rd19+4];
	add.f32 	%f33, %f20, %f21;
	setp.leu.f32 	%p2, %f5, %f33;
	@%p2 bra 	$L__BB5_17;
	add.f32 	%f34, %f21, %f21;
	sub.f32 	%f6, %f19, %f34;
	setp.geu.f32 	%p3, %f5, %f6;
	@%p3 bra 	$L__BB5_6;
	ld.global.u8 	%rs1, [%rd2+-4];
	setp.ne.s16 	%p4, %rs1, 0;
	@%p4 bra 	$L__BB5_6;
	sub.f32 	%f35, %f5, %f20;
	div.rn.f32 	%f36, %f35, %f21;
	cvt.rzi.u32.f32 	%r10, %f36;
	mul.wide.u32 	%rd20, %r10, 4;
	add.s64 	%rd21, %rd1, %rd20;
	ld.global.f32 	%f37, [%rd21];
	cvt.rn.f32.u32 	%f38, %r10;
	mul.f32 	%f39, %f21, %f38;
	add.f32 	%f40, %f20, %f39;
	add.f32 	%f41, %f21, %f40;
	sub.f32 	%f42, %f41, %f5;
	mul.f32 	%f43, %f37, %f42;
	div.rn.f32 	%f44, %f43, %f21;
	add.s32 	%r11, %r10, 1;
	mul.wide.u32 	%rd22, %r11, 4;
	add.s64 	%rd23, %rd1, %rd22;
	ld.global.f32 	%f45, [%rd23];
	sub.f32 	%f46, %f35, %f39;
	mul.f32 	%f47, %f45, %f46;
	div.rn.f32 	%f48, %f47, %f21;
	add.f32 	%f49, %f48, %f44;
	cvt.f64.f32 	%fd14, %f49;
	mul.f64 	%fd15, %fd14, 0d40C67F2ED288CE70;
	mul.f64 	%fd16, %fd15, %fd14;
	cvt.f64.f32 	%fd17, %f30;
	mul.f64 	%fd18, %fd16, %fd17;
	cvt.f64.f32 	%fd19, %f21;
	mul.f64 	%fd20, %fd18, %fd19;
	cvt.rn.f32.f64 	%f50, %fd20;
	cvt.f64.f32 	%fd21, %f50;
	setp.ltu.f64 	%p5, %fd21, 0d3FB999999999999A;
	@%p5 bra 	$L__BB5_6;
	mov.b16 	%rs2, 1;
	st.global.u8 	[%rd2+-4], %rs2;
$L__BB5_6:
	setp.geu.f32 	%p6, %f5, %f6;
	@%p6 bra 	$L__BB5_17;
	ld.global.u8 	%rs3, [%rd2+-4];
	setp.eq.s16 	%p7, %rs3, 0;
	@%p7 bra 	$L__BB5_17;
	sub.f32 	%f51, %f5, %f20;
	div.rn.f32 	%f52, %f51, %f21;
	cvt.rzi.u32.f32 	%r12, %f52;
	cvt.u64.u32 	%rd3, %r12;
	mul.wide.u32 	%rd24, %r12, 4;
	add.s64 	%rd25, %rd1, %rd24;
	ld.global.f32 	%f53, [%rd25];
	cvt.rn.f32.u32 	%f54, %r12;
	mul.f32 	%f7, %f21, %f54;
	add.f32 	%f8, %f20, %f7;
	add.f32 	%f55, %f21, %f8;
	sub.f32 	%f56, %f55, %f5;
	mul.f32 	%f57, %f53, %f56;
	div.rn.f32 	%f58, %f57, %f21;
	add.s32 	%r13, %r12, 1;
	cvt.u64.u32 	%rd4, %r13;
	mul.wide.u32 	%rd26, %r13, 4;
	add.s64 	%rd27, %rd1, %rd26;
	ld.global.f32 	%f59, [%rd27];
	sub.f32 	%f9, %f51, %f7;
	mul.f32 	%f60, %f59, %f9;
	div.rn.f32 	%f61, %f60, %f21;
	add.f32 	%f10, %f61, %f58;
	cvt.f64.f32 	%fd1, %f5;
	cvt.f64.f32 	%fd2, %f8;
	cvt.f64.f32 	%fd3, %f21;
	mul.f64 	%fd4, %fd3, 0d3FE0000000000000;
	add.f64 	%fd151, %fd4, %fd2;
	setp.geu.f64 	%p8, %fd151, %fd1;
	@%p8 bra 	$L__BB5_10;
	ld.param.u64 	%rd63, [_Z22advanceParticlesKernelPfS_S_S_S_S_P8Particle10Parameters_param_2];
	cvta.to.global.u64 	%rd33, %rd63;
	shl.b64 	%rd34, %rd3, 2;
	add.s64 	%rd35, %rd33, %rd34;
	ld.global.f32 	%f64, [%rd35];
	cvt.f64.f32 	%fd30, %f64;
	fma.rn.f64 	%fd151, %fd3, 0d3FF8000000000000, %fd2;
	sub.f64 	%fd31, %fd151, %fd1;
	mul.f64 	%fd32, %fd31, %fd30;
	div.rn.f64 	%fd33, %fd32, %fd3;
	shl.b64 	%rd36, %rd4, 2;
	add.s64 	%rd37, %rd33, %rd36;
	ld.global.f32 	%f65, [%rd37];
	cvt.f64.f32 	%fd34, %f65;
	cvt.f64.f32 	%fd35, %f9;
	sub.f64 	%fd150, %fd35, %fd4;
	mul.f64 	%fd36, %fd150, %fd34;
	div.rn.f64 	%fd37, %fd36, %fd3;
	add.f64 	%fd149, %fd33, %fd37;
	mov.u64 	%rd67, %rd4;
	mov.u64 	%rd68, %rd3;
	bra.uni 	$L__BB5_11;
$L__BB5_10:
	ld.param.u64 	%rd62, [_Z22advanceParticlesKernelPfS_S_S_S_S_P8Particle10Parameters_param_2];
	cvt.u32.u64 	%r14, %rd3;
	add.s32 	%r15, %r14, -1;
	cvt.u64.u32 	%rd68, %r15;
	cvta.to.global.u64 	%rd28, %rd62;
	mul.wide.u32 	%rd29, %r15, 4;
	add.s64 	%rd30, %rd28, %rd29;
	ld.global.f32 	%f62, [%rd30];
	cvt.f64.f32 	%fd22, %f62;
	sub.f64 	%fd23, %fd151, %fd1;
	mul.f64 	%fd24, %fd23, %fd22;
	div.rn.f64 	%fd25, %fd24, %fd3;
	shl.b64 	%rd31, %rd3, 2;
	add.s64 	%rd32, %rd28, %rd31;
	ld.global.f32 	%f63, [%rd32];
	cvt.f64.f32 	%fd26, %f63;
	cvt.f64.f32 	%fd27, %f9;
	add.f64 	%fd150, %fd4, %fd27;
	mul.f64 	%fd28, %fd150, %fd26;
	div.rn.f64 	%fd29, %fd28, %fd3;
	add.f64 	%fd149, %fd25, %fd29;
	mov.u64 	%rd67, %rd3;
$L__BB5_11:
	ld.param.u64 	%rd66, [_Z22advanceParticlesKernelPfS_S_S_S_S_P8Particle10Parameters_param_5];
	ld.param.u64 	%rd65, [_Z22advanceParticlesKernelPfS_S_S_S_S_P8Particle10Parameters_param_4];
	ld.param.u64 	%rd64, [_Z22advanceParticlesKernelPfS_S_S_S_S_P8Particle10Parameters_param_3];
	ld.param.u64 	%rd61, [_Z22advanceParticlesKernelPfS_S_S_S_S_P8Particle10Parameters_param_1];
	cvta.to.global.u64 	%rd8, %rd64;
	cvta.to.global.u64 	%rd9, %rd65;
	cvta.to.global.u64 	%rd38, %rd61;
	cvt.u32.u64 	%r16, %rd3;
	shl.b64 	%rd39, %rd68, 2;
	add.s64 	%rd40, %rd38, %rd39;
	ld.global.f32 	%f66, [%rd40];
	shl.b64 	%rd41, %rd67, 2;
	add.s64 	%rd42, %rd38, %rd41;
	cvt.f64.f32 	%fd38, %f66;
	sub.f64 	%fd39, %fd151, %fd1;
	ld.global.f32 	%f67, [%rd42];
	mul.f64 	%fd40, %fd39, %fd38;
	cvt.f64.f32 	%fd41, %f67;
	div.rn.f64 	%fd42, %fd40, %fd3;
	mul.f64 	%fd43, %fd150, %fd41;
	div.rn.f64 	%fd44, %fd43, %fd3;
	add.f64 	%fd45, %fd42, %fd44;
	cvt.rn.f32.f64 	%f68, %fd45;
	cvt.rn.f32.f64 	%f69, %fd149;
	ld.global.f32 	%f70, [%rd2+4];
	cvt.f64.f32 	%fd46, %f70;
	cvt.f64.f32 	%fd47, %f69;
	mul.f64 	%fd48, %fd47, 0d400921FB54442EEA;
	mul.f64 	%fd49, %fd48, %fd3;
	mul.f64 	%fd50, %fd49, 0d3FE0000000000000;
	sub.f64 	%fd51, %fd46, %fd50;
	cvt.rn.f32.f64 	%f71, %fd51;
	ld.global.f32 	%f72, [%rd2+8];
	cvt.f64.f32 	%fd52, %f72;
	cvt.f64.f32 	%fd53, %f10;
	mul.f64 	%fd54, %fd53, 0d400921FB54442EEA;
	mul.f64 	%fd55, %fd54, %fd3;
	mul.f64 	%fd56, %fd55, 0d3FE0000000000000;
	sub.f64 	%fd57, %fd52, %fd56;
	cvt.rn.f32.f64 	%f73, %fd57;
	neg.f32 	%f74, %f68;
	cvt.f64.f32 	%fd58, %f74;
	mul.f64 	%fd59, %fd58, 0d400921FB54442EEA;
	mul.f64 	%fd60, %fd59, %fd3;
	fma.rn.f32 	%f75, %f71, %f71, 0f3F800000;
	fma.rn.f32 	%f76, %f73, %f73, %f75;
	ld.global.f32 	%f77, [%rd2+12];
	fma.rn.f32 	%f78, %f77, %f77, %f76;
	sqrt.rn.f32 	%f79, %f78;
	add.f32 	%f80, %f79, %f79;
	cvt.f64.f32 	%fd61, %f80;
	div.rn.f64 	%fd62, %fd60, %fd61;
	cvt.rn.f32.f64 	%f81, %fd62;
	add.f32 	%f82, %f81, %f81;
	fma.rn.f32 	%f83, %f81, %f81, 0f3F800000;
	div.rn.f32 	%f84, %f82, %f83;
	fma.rn.f32 	%f85, %f73, %f81, %f71;
	mul.f32 	%f86, %f71, %f81;
	sub.f32 	%f87, %f73, %f86;
	mul.f32 	%f88, %f85, %f84;
	sub.f32 	%f89, %f73, %f88;
	fma.rn.f32 	%f90, %f87, %f84, %f71;
	cvt.f64.f32 	%fd63, %f90;
	sub.f64 	%fd64, %fd63, %fd50;
	cvt.rn.f32.f64 	%f91, %fd64;
	st.global.f32 	[%rd2+4], %f91;
	cvt.f64.f32 	%fd65, %f89;
	sub.f64 	%fd66, %fd65, %fd56;
	cvt.rn.f32.f64 	%f92, %fd66;
	st.global.f32 	[%rd2+8], %f92;
	fma.rn.f32 	%f93, %f91, %f91, 0f3F800000;
	fma.rn.f32 	%f94, %f92, %f92, %f93;
	fma.rn.f32 	%f95, %f77, %f77, %f94;
	sqrt.rn.f32 	%f96, %f95;
	st.global.f32 	[%rd2+16], %f96;
	mul.f32 	%f97, %f21, %f91;
	add.f32 	%f98, %f96, %f96;
	div.rn.f32 	%f99, %f97, %f98;
	add.f32 	%f12, %f5, %f99;
	sub.f32 	%f14, %f12, %f20;
	div.rn.f32 	%f100, %f14, %f21;
	cvt.rzi.u32.f32 	%r2, %f100;
	cvta.to.global.u64 	%rd43, %rd66;
	mul.wide.u32 	%rd44, %r2, 4;
	add.s64 	%rd45, %rd43, %rd44;
	ld.global.f32 	%f101, [%rd2+20];
	add.s32 	%r17, %r2, 1;
	cvt.rn.f32.u32 	%f102, %r17;
	fma.rn.f32 	%f103, %f21, %f102, %f20;
	sub.f32 	%f104, %f103, %f12;
	mul.f32 	%f105, %f101, %f104;
	div.rn.f32 	%f106, %f105, %f21;
	atom.global.add.f32 	%f107, [%rd45], %f106;
	ld.global.f32 	%f108, [%rd2+20];
	cvt.rn.f32.u32 	%f109, %r2;
	mul.f32 	%f15, %f21, %f109;
	sub.f32 	%f16, %f14, %f15;
	mul.f32 	%f110, %f108, %f16;
	div.rn.f32 	%f111, %f110, %f21;
	atom.global.add.f32 	%f112, [%rd45+4], %f111;
	setp.ne.s32 	%p9, %r16, %r2;
	@%p9 bra 	$L__BB5_13;
	cvt.u32.u64 	%r23, %rd4;
	shl.b64 	%rd58, %rd3, 2;
	add.s64 	%rd59, %rd8, %rd58;
	ld.global.f32 	%f179, [%rd2+20];
	ld.global.f32 	%f180, [%rd2];
	sub.f32 	%f181, %f12, %f180;
	mul.f32 	%f182, %f179, %f181;
	cvt.f64.f32 	%fd125, %f182;
	div.rn.f64 	%fd126, %fd125, %fd4;
	mov.f64 	%fd127, 0d0000000000000000;
	sub.f64 	%fd128, %fd127, %fd126;
	cvt.rn.f32.f64 	%f183, %fd128;
	atom.global.add.f32 	%f184, [%rd59], %f183;
	add.s64 	%rd60, %rd9, %rd58;
	ld.global.f32 	%f185, [%rd2+20];
	ld.global.f32 	%f186, [%rd2+8];
	mul.f32 	%f187, %f185, %f186;
	cvt.f64.f32 	%fd129, %f187;
	cvt.rn.f32.u32 	%f188, %r23;
	fma.rn.f32 	%f189, %f21, %f188, %f20;
	cvt.f64.f32 	%fd130, %f189;
	ld.global.f32 	%f190, [%rd2];
	add.f32 	%f191, %f12, %f190;
	cvt.f64.f32 	%fd131, %f191;
	mul.f64 	%fd132, %fd131, 0d3FE0000000000000;
	sub.f64 	%fd133, %fd130, %fd132;
	mul.f64 	%fd134, %fd133, %fd129;
	ld.global.f32 	%f192, [%rd2+16];
	mul.f32 	%f193, %f21, %f192;
	cvt.f64.f32 	%fd135, %f193;
	div.rn.f64 	%fd136, %fd134, %fd135;
	sub.f64 	%fd137, %fd127, %fd136;
	cvt.rn.f32.f64 	%f194, %fd137;
	atom.global.add.f32 	%f195, [%rd60], %f194;
	ld.global.f32 	%f196, [%rd2+20];
	ld.global.f32 	%f197, [%rd2+8];
	mul.f32 	%f198, %f196, %f197;
	cvt.f64.f32 	%fd138, %f198;
	ld.global.f32 	%f199, [%rd2];
	add.f32 	%f200, %f12, %f199;
	cvt.f64.f32 	%fd139, %f200;
	mul.f64 	%fd140, %fd139, 0d3FE0000000000000;
	cvt.f64.f32 	%fd141, %f20;
	sub.f64 	%fd142, %fd140, %fd141;
	cvt.f64.f32 	%fd143, %f7;
	sub.f64 	%fd144, %fd142, %fd143;
	mul.f64 	%fd145, %fd144, %fd138;
	ld.global.f32 	%f201, [%rd2+16];
	mul.f32 	%f202, %f21, %f201;
	cvt.f64.f32 	%fd146, %f202;
	div.rn.f64 	%fd147, %fd145, %fd146;
	sub.f64 	%fd148, %fd127, %fd147;
	cvt.rn.f32.f64 	%f203, %fd148;
	atom.global.add.f32 	%f204, [%rd60+4], %f203;
	bra.uni 	$L__BB5_16;
$L__BB5_13:
	setp.le.u32 	%p10, %r16, %r2;
	@%p10 bra 	$L__BB5_15;
	shl.b64 	%rd52, %rd3, 2;
	add.s64 	%rd53, %rd8, %rd52;
	ld.global.f32 	%f146, [%rd2+20];
	ld.global.f32 	%f147, [%rd2];
	sub.f32 	%f148, %f8, %f147;
	mul.f32 	%f149, %f146, %f148;
	cvt.f64.f32 	%fd96, %f149;
	div.rn.f64 	%fd97, %fd96, %fd4;
	mov.f64 	%fd98, 0d0000000000000000;
	sub.f64 	%fd99, %fd98, %fd97;
	cvt.rn.f32.f64 	%f150, %fd99;
	atom.global.add.f32 	%f151, [%rd53], %f150;
	add.s64 	%rd55, %rd8, %rd44;
	ld.global.f32 	%f152, [%rd2+20];
	sub.f32 	%f153, %f14, %f7;
	mul.f32 	%f154, %f153, %f152;
	cvt.f64.f32 	%fd100, %f154;
	div.rn.f64 	%fd101, %fd100, %fd4;
	sub.f64 	%fd102, %fd98, %fd101;
	cvt.rn.f32.f64 	%f155, %fd102;
	atom.global.add.f32 	%f156, [%rd55], %f155;
	ld.global.f32 	%f157, [%rd2];
	add.f32 	%f158, %f12, %f157;
	cvt.f64.f32 	%fd103, %f158;
	mul.f64 	%fd104, %fd103, 0d3FE0000000000000;
	cvt.f64.f32 	%fd105, %f20;
	sub.f64 	%fd106, %fd104, %fd105;
	div.rn.f64 	%fd107, %fd106, %fd3;
	cvt.rzi.u32.f64 	%r21, %fd107;
	mul.wide.u32 	%rd56, %r21, 4;
	add.s64 	%rd57, %rd9, %rd56;
	ld.global.f32 	%f159, [%rd2+20];
	ld.global.f32 	%f160, [%rd2+8];
	mul.f32 	%f161, %f159, %f160;
	cvt.f64.f32 	%fd108, %f161;
	add.s32 	%r22, %r21, 1;
	cvt.rn.f32.u32 	%f162, %r22;
	fma.rn.f32 	%f163, %f21, %f162, %f20;
	cvt.f64.f32 	%fd109, %f163;
	sub.f64 	%fd110, %fd109, %fd104;
	mul.f64 	%fd111, %fd110, %fd108;
	ld.global.f32 	%f164, [%rd2+16];
	mul.f32 	%f165, %f21, %f164;
	cvt.f64.f32 	%fd112, %f165;
	div.rn.f64 	%fd113, %fd111, %fd112;
	sub.f64 	%fd114, %fd98, %fd113;
	cvt.rn.f32.f64 	%f166, %fd114;
	atom.global.add.f32 	%f167, [%rd57], %f166;
	ld.global.f32 	%f168, [%rd2+20];
	ld.global.f32 	%f169, [%rd2+8];
	mul.f32 	%f170, %f168, %f169;
	cvt.f64.f32 	%fd115, %f170;
	ld.global.f32 	%f171, [%rd2];
	add.f32 	%f172, %f12, %f171;
	cvt.f64.f32 	%fd116, %f172;
	mul.f64 	%fd117, %fd116, 0d3FE0000000000000;
	sub.f64 	%fd118, %fd117, %fd105;
	cvt.rn.f32.u32 	%f173, %r21;
	mul.f32 	%f174, %f21, %f173;
	cvt.f64.f32 	%fd119, %f174;
	sub.f64 	%fd120, %fd118, %fd119;
	mul.f64 	%fd121, %fd120, %fd115;
	ld.global.f32 	%f175, [%rd2+16];
	mul.f32 	%f176, %f21, %f175;
	cvt.f64.f32 	%fd122, %f176;
	div.rn.f64 	%fd123, %fd121, %fd122;
	sub.f64 	%fd124, %fd98, %fd123;
	cvt.rn.f32.f64 	%f177, %fd124;
	atom.global.add.f32 	%f178, [%rd57+4], %f177;
	bra.uni 	$L__BB5_16;
$L__BB5_15:
	shl.b64 	%rd46, %rd3, 2;
	add.s64 	%rd47, %rd8, %rd46;
	ld.global.f32 	%f113, [%rd2+20];
	add.f32 	%f114, %f20, %f15;
	ld.global.f32 	%f115, [%rd2];
	sub.f32 	%f116, %f114, %f115;
	mul.f32 	%f117, %f113, %f116;
	cvt.f64.f32 	%fd67, %f117;
	div.rn.f64 	%fd68, %fd67, %fd4;
	mov.f64 	%fd69, 0d0000000000000000;
	sub.f64 	%fd70, %fd69, %fd68;
	cvt.rn.f32.f64 	%f118, %fd70;
	atom.global.add.f32 	%f119, [%rd47], %f118;
	add.s64 	%rd49, %rd8, %rd44;
	ld.global.f32 	%f120, [%rd2+20];
	mul.f32 	%f121, %f16, %f120;
	cvt.f64.f32 	%fd71, %f121;
	div.rn.f64 	%fd72, %fd71, %fd4;
	sub.f64 	%fd73, %fd69, %fd72;
	cvt.rn.f32.f64 	%f122, %fd73;
	atom.global.add.f32 	%f123, [%rd49], %f122;
	ld.global.f32 	%f124, [%rd2];
	add.f32 	%f125, %f12, %f124;
	cvt.f64.f32 	%fd74, %f125;
	mul.f64 	%fd75, %fd74, 0d3FE0000000000000;
	cvt.f64.f32 	%fd76, %f20;
	sub.f64 	%fd77, %fd75, %fd76;
	div.rn.f64 	%fd78, %fd77, %fd3;
	cvt.rzi.u32.f64 	%r19, %fd78;
	mul.wide.u32 	%rd50, %r19, 4;
	add.s64 	%rd51, %rd9, %rd50;
	ld.global.f32 	%f126, [%rd2+20];
	ld.global.f32 	%f127, [%rd2+8];
	mul.f32 	%f128, %f126, %f127;
	cvt.f64.f32 	%fd79, %f128;
	add.s32 	%r20, %r19, 1;
	cvt.rn.f32.u32 	%f129, %r20;
	fma.rn.f32 	%f130, %f21, %f129, %f20;
	cvt.f64.f32 	%fd80, %f130;
	sub.f64 	%fd81, %fd80, %fd75;
	mul.f64 	%fd82, %fd81, %fd79;
	ld.global.f32 	%f131, [%rd2+16];
	mul.f32 	%f132, %f21, %f131;
	cvt.f64.f32 	%fd83, %f132;
	div.rn.f64 	%fd84, %fd82, %fd83;
	sub.f64 	%fd85, %fd69, %fd84;
	cvt.rn.f32.f64 	%f133, %fd85;
	atom.global.add.f32 	%f134, [%rd51], %f133;
	ld.global.f32 	%f135, [%rd2+20];
	ld.global.f32 	%f136, [%rd2+8];
	mul.f32 	%f137, %f135, %f136;
	cvt.f64.f32 	%fd86, %f137;
	ld.global.f32 	%f138, [%rd2];
	add.f32 	%f139, %f12, %f138;
	cvt.f64.f32 	%fd87, %f139;
	mul.f64 	%fd88, %fd87, 0d3FE0000000000000;
	sub.f64 	%fd89, %fd88, %fd76;
	cvt.rn.f32.u32 	%f140, %r19;
	mul.f32 	%f141, %f21, %f140;
	cvt.f64.f32 	%fd90, %f141;
	sub.f64 	%fd91, %fd89, %fd90;
	mul.f64 	%fd92, %fd91, %fd86;
	ld.global.f32 	%f142, [%rd2+16];
	mul.f32 	%f143, %f21, %f142;
	cvt.f64.f32 	%fd93, %f143;
	div.rn.f64 	%fd94, %fd92, %fd93;
	sub.f64 	%fd95, %fd69, %fd94;
	cvt.rn.f32.f64 	%f144, %fd95;
	atom.global.add.f32 	%f145, [%rd51+4], %f144;
$L__BB5_16:
	st.global.f32 	[%rd2], %f12;
$L__BB5_17:
	ret;

}
.func  (.param .align 16 .b8 func_retval0[16]) __internal_trig_reduction_slowpathd(
	.param .b64 __internal_trig_reduction_slowpathd_param_0
)
{
	.local .align 8 .b8 	__local_depot6[40];
	.reg .b64 	%SP;
	.reg .b64 	%SPL;
	.reg .pred 	%p<10>;
	.reg .b32 	%r<47>;
	.reg .b64 	%rd<74>;
	.reg .b64 	%fd<5>;

	mov.u64 	%SPL, __local_depot6;
	ld.param.f64 	%fd4, [__internal_trig_reduction_slowpathd_param_0];
	add.u64 	%rd1, %SPL, 0;
	{
	.reg .b32 %temp; 
	mov.b64 	{%temp, %r1}, %fd4;
	}
	shr.u32 	%r2, %r1, 20;
	and.b32  	%r3, %r2, 2047;
	setp.eq.s32 	%p1, %r3, 2047;
	mov.b32 	%r46, 0;
	@%p1 bra 	$L__BB6_9;
	add.s32 	%r20, %r3, -1024;
	mov.b64 	%rd20, %fd4;
	shl.b64 	%rd2, %rd20, 11;
	shr.u32 	%r4, %r20, 6;
	sub.s32 	%r45, 15, %r4;
	sub.s32 	%r21, 19, %r4;
	setp.lt.u32 	%p2, %r20, 128;
	selp.b32 	%r6, 18, %r21, %p2;
	setp.ge.s32 	%p3, %r45, %r6;
	mov.b64 	%rd70, 0;
	@%p3 bra 	$L__BB6_4;
	add.s32 	%r23, %r6, %r4;
	neg.s32 	%r43, %r23;
	or.b64  	%rd3, %rd2, -9223372036854775808;
	mov.b64 	%rd70, 0;
	mov.b32 	%r42, 0;
	mov.u64 	%rd25, __cudart_i2opi_d;
	mov.u32 	%r44, %r45;
$L__BB6_3:
	.pragma "nounroll";
	mul.wide.s32 	%rd22, %r42, 8;
	add.s64 	%rd23, %rd1, %rd22;
	mul.wide.s32 	%rd24, %r44, 8;
	add.s64 	%rd26, %rd25, %rd24;
	ld.global.nc.u64 	%rd27, [%rd26];
	{
	.reg .u32 %r0, %r1, %r2, %r3, %alo, %ahi, %blo, %bhi, %clo, %chi;
	mov.b64 	{%alo,%ahi}, %rd27;
	mov.b64 	{%blo,%bhi}, %rd3;
	mov.b64 	{%clo,%chi}, %rd70;
	mad.lo.cc.u32 	%r0, %alo, %blo, %clo;
	madc.hi.cc.u32 	%r1, %alo, %blo, %chi;
	madc.hi.u32 	%r2, %alo, %bhi, 0;
	mad.lo.cc.u32 	%r1, %alo, %bhi, %r1;
	madc.hi.cc.u32 	%r2, %ahi, %blo, %r2;
	madc.hi.u32 	%r3, %ahi, %bhi, 0;
	mad.lo.cc.u32 	%r1, %ahi, %blo, %r1;
	madc.lo.cc.u32 	%r2, %ahi, %bhi, %r2;
	addc.u32 	%r3, %r3, 0;
	mov.b64 	%rd28, {%r0,%r1};
	mov.b64 	%rd70, {%r2,%r3};
	}
	st.local.u64 	[%rd23], %rd28;
	add.s32 	%r44, %r44, 1;
	add.s32 	%r43, %r43, 1;
	add.s32 	%r42, %r42, 1;
	setp.ne.s32 	%p4, %r43, -15;
	mov.u32 	%r45, %r6;
	@%p4 bra 	$L__BB6_3;
$L__BB6_4:
	cvt.s64.s32 	%rd29, %r45;
	cvt.u64.u32 	%rd30, %r4;
	add.s64 	%rd31, %rd30, %rd29;
	shl.b64 	%rd32, %rd31, 3;
	add.s64 	%rd33, %rd1, %rd32;
	st.local.u64 	[%rd33+-120], %rd70;
	and.b32  	%r15, %r2, 63;
	ld.local.u64 	%rd72, [%rd1+16];
	ld.local.u64 	%rd71, [%rd1+24];
	setp.eq.s32 	%p5, %r15, 0;
	@%p5 bra 	$L__BB6_6;
	shl.b64 	%rd34, %rd71, %r15;
	shr.u64 	%rd35, %rd72, 1;
	xor.b32  	%r24, %r15, 63;
	shr.u64 	%rd36, %rd35, %r24;
	or.b64  	%rd71, %rd34, %rd36;
	ld.local.u64 	%rd37, [%rd1+8];
	shl.b64 	%rd38, %rd72, %r15;
	shr.u64 	%rd39, %rd37, 1;
	shr.u64 	%rd40, %rd39, %r24;
	or.b64  	%rd72, %rd38, %rd40;
$L__BB6_6:
	and.b32  	%r25, %r1, -2147483648;
	shr.u64 	%rd41, %rd71, 62;
	cvt.u32.u64 	%r26, %rd41;
	mov.b64 	{%r27, %r28}, %rd71;
	mov.b64 	{%r29, %r30}, %rd72;
	shf.l.wrap.b32 	%r31, %r30, %r27, 2;
	shf.l.wrap.b32 	%r32, %r27, %r28, 2;
	mov.b64 	%rd42, {%r31, %r32};
	shl.b64 	%rd43, %rd72, 2;
	shr.u64 	%rd44, %rd42, 63;
	cvt.u32.u64 	%r33, %rd44;
	add.s32 	%r34, %r33, %r26;
	setp.eq.s32 	%p6, %r25, 0;
	neg.s32 	%r35, %r34;
	selp.b32 	%r46, %r34, %r35, %p6;
	setp.gt.s64 	%p7, %rd42, -1;
	mov.b64 	%rd45, 0;
	{
	.reg .u32 %r0, %r1, %r2, %r3, %a0, %a1, %a2, %a3, %b0, %b1, %b2, %b3;
	mov.b64 	{%a0,%a1}, %rd45;
	mov.b64 	{%a2,%a3}, %rd45;
	mov.b64 	{%b0,%b1}, %rd43;
	mov.b64 	{%b2,%b3}, %rd42;
	sub.cc.u32 	%r0, %a0, %b0;
	subc.cc.u32 	%r1, %a1, %b1;
	subc.cc.u32 	%r2, %a2, %b2;
	subc.u32 	%r3, %a3, %b3;
	mov.b64 	%rd46, {%r0,%r1};
	mov.b64 	%rd47, {%r2,%r3};
	}
	xor.b32  	%r36, %r25, -2147483648;
	selp.b64 	%rd73, %rd42, %rd47, %p7;
	selp.b64 	%rd14, %rd43, %rd46, %p7;
	selp.b32 	%r17, %r25, %r36, %p7;
	clz.b64 	%r37, %rd73;
	cvt.u64.u32 	%rd15, %r37;
	setp.eq.s32 	%p8, %r37, 0;
	@%p8 bra 	$L__BB6_8;
	cvt.u32.u64 	%r38, %rd15;
	and.b32  	%r39, %r38, 63;
	shl.b64 	%rd48, %rd73, %r39;
	shr.u64 	%rd49, %rd14, 1;
	not.b32 	%r40, %r38;
	and.b32  	%r41, %r40, 63;
	shr.u64 	%rd50, %rd49, %r41;
	or.b64  	%rd73, %rd48, %rd50;
$L__BB6_8:
	mov.b64 	%rd51, -3958705157555305931;
	{
	.reg .u32 %r0, %r1, %r2, %r3, %alo, %ahi, %blo, %bhi;
	mov.b64 	{%alo,%ahi}, %rd73;
	mov.b64 	{%blo,%bhi}, %rd51;
	mul.lo.u32 	%r0, %alo, %blo;
	mul.hi.u32 	%r1, %alo, %blo;
	mad.lo.cc.u32 	%r1, %alo, %bhi, %r1;
	madc.hi.u32 	%r2, %alo, %bhi, 0;
	mad.lo.cc.u32 	%r1, %ahi, %blo, %r1;
	madc.hi.cc.u32 	%r2, %ahi, %blo, %r2;
	madc.hi.u32 	%r3, %ahi, %bhi, 0;
	mad.lo.cc.u32 	%r2, %ahi, %bhi, %r2;
	addc.u32 	%r3, %r3, 0;
	mov.b64 	%rd52, {%r0,%r1};
	mov.b64 	%rd53, {%r2,%r3};
	}
	setp.gt.s64 	%p9, %rd53, 0;
	{
	.reg .u32 %r0, %r1, %r2, %r3, %a0, %a1, %a2, %a3, %b0, %b1, %b2, %b3;
	mov.b64 	{%a0,%a1}, %rd52;
	mov.b64 	{%a2,%a3}, %rd53;
	mov.b64 	{%b0,%b1}, %rd52;
	mov.b64 	{%b2,%b3}, %rd53;
	add.cc.u32 	%r0, %a0, %b0;
	addc.cc.u32 	%r1, %a1, %b1;
	addc.cc.u32 	%r2, %a2, %b2;
	addc.u32 	%r3, %a3, %b3;
	mov.b64 	%rd54, {%r0,%r1};
	mov.b64 	%rd55, {%r2,%r3};
	}
	selp.b64 	%rd56, %rd55, %rd53, %p9;
	selp.s64 	%rd57, -1, 0, %p9;
	sub.s64 	%rd58, %rd57, %rd15;
	cvt.u64.u32 	%rd59, %r17;
	shl.b64 	%rd60, %rd59, 32;
	add.s64 	%rd61, %rd56, 1;
	shr.u64 	%rd62, %rd61, 10;
	add.s64 	%rd63, %rd62, 1;
	shr.u64 	%rd64, %rd63, 1;
	shl.b64 	%rd65, %rd58, 52;
	add.s64 	%rd66, %rd65, %rd64;
	add.s64 	%rd67, %rd66, 4602678819172646912;
	or.b64  	%rd68, %rd67, %rd60;
	mov.b64 	%fd4, %rd68;
$L__BB6_9:
	st.param.f64 	[func_retval0], %fd4;
	st.param.b32 	[func_retval0+8], %r46;
	ret;

}


// ===== COMPILED SASS (sm_100) =====

	.target	sm_100

	.elftype	@"ET_EXEC"


//--------------------- .note.nv.tkinfo           --------------------------
	.section	.note.nv.tkinfo,"",@"SHT_NOTE"
	.sectionflags	@"SHF_NOTE_NV_TKINFO"
	.tkinfo
        /*0018*/ 	.word	0x00000002
        /*0030*/ 	.string	""
        /*0030*/ 	.string	"ptxas"
        /*0030*/ 	.string	"Cuda compilation tools, release 13.0, V13.0.88"
        /*0030*/ 	.string	"Build cuda_13.0.r13.0/compiler.36424714_0"
        /*0030*/ 	.string	"-arch sm_100 -m 64 "



//--------------------- .note.nv.cuinfo           --------------------------
	.section	.note.nv.cuinfo,"",@"SHT_NOTE"
	.sectionflags	@"SHF_NOTE_NV_CUINFO"
        /*0018*/ 	.short	0x0002
        /*001a*/ 	.short	0x0064
        /*001c*/ 	.short	0x0082
	.zero		2


//--------------------- .nv.info                  --------------------------
	.section	.nv.info,"",@"SHT_CUDA_INFO"
	.align	4


	//----- nvinfo : EIATTR_REGCOUNT
	.align		4
        /*0000*/ 	.byte	0x04, 0x2f
        /*0002*/ 	.short	(.L_12 - .L_11)
	.align		4
.L_11:
        /*0004*/ 	.word	index@(_Z22initializeFieldsKernelPfS_S_10Parameters)
        /*0008*/ 	.word	0x0000002e


	//----- nvinfo : EIATTR_FRAME_SIZE
	.align		4
.L_12:
        /*000c*/ 	.byte	0x04, 0x11
        /*000e*/ 	.short	(.L_14 - .L_13)
	.align		4
.L_13:
        /*0010*/ 	.word	index@($_Z22initializeFieldsKernelPfS_S_10Parameters$__internal_trig_reduction_slowpathd)
        /*0014*/ 	.word	0x00000028


	//----- nvinfo : EIATTR_FRAME_SIZE
	.align		4
.L_14:
        /*0018*/ 	.byte	0x04, 0x11
        /*001a*/ 	.short	(.L_16 - .L_15)
	.align		4
.L_15:
        /*001c*/ 	.word	index@($__internal_5_$__cuda_sm3x_div_rn_noftz_f32_slowpath)
        /*0020*/ 	.word	0x00000028


	//----- nvinfo : EIATTR_FRAME_SIZE
	.align		4
.L_16:
        /*0024*/ 	.byte	0x04, 0x11
        /*0026*/ 	.short	(.L_18 - .L_17)
	.align		4
.L_17:
        /*0028*/ 	.word	index@($__internal_4_$__cuda_sm20_div_rn_f64_full)
        /*002c*/ 	.word	0x00000028


	//----- nvinfo : EIATTR_FRAME_SIZE
	.align		4
.L_18:
        /*0030*/ 	.byte	0x04, 0x11
        /*0032*/ 	.short	(.L_20 - .L_19)
	.align		4
.L_19:
        /*0034*/ 	.word	index@(_Z22initializeFieldsKernelPfS_S_10Parameters)
        /*0038*/ 	.word	0x00000028


	//----- nvinfo : EIATTR_REGCOUNT
	.align		4
.L_20:
        /*003c*/ 	.byte	0x04, 0x2f
        /*003e*/ 	.short	(.L_22 - .L_21)
	.align		4
.L_21:
        /*0040*/ 	.word	index@(_Z25initializeParticlesKernelP8Particle10Parameters)
        /*0044*/ 	.word	0x0000001f


	//----- nvinfo : EIATTR_FRAME_SIZE
	.align		4
.L_22:
        /*0048*/ 	.byte	0x04, 0x11
        /*004a*/ 	.short	(.L_24 - .L_23)
	.align		4
.L_23:
        /*004c*/ 	.word	index@($__internal_3_$__cuda_sm3x_div_rn_noftz_f32_slowpath)
        /*0050*/ 	.word	0x00000030


	//----- nvinfo : EIATTR_FRAME_SIZE
	.align		4
.L_24:
        /*0054*/ 	.byte	0x04, 0x11
        /*0056*/ 	.short	(.L_26 - .L_25)
	.align		4
.L_25:
        /*0058*/ 	.word	index@(_Z25initializeParticlesKernelP8Particle10Parameters)
        /*005c*/ 	.word	0x00000030


	//----- nvinfo : EIATTR_REGCOUNT
	.align		4
.L_26:
        /*0060*/ 	.byte	0x04, 0x2f
        /*0062*/ 	.short	(.L_28 - .L_27)
	.align		4
.L_27:
        /*0064*/ 	.word	index@(_Z19resetCurrentsKernelPfS_S_10Parameters)
        /*0068*/ 	.word	0x0000000c


	//----- nvinfo : EIATTR_FRAME_SIZE
	.align		4
.L_28:
        /*006c*/ 	.byte	0x04, 0x11
        /*006e*/ 	.short	(.L_30 - .L_29)
	.align		4
.L_29:
        /*0070*/ 	.word	index@(_Z19resetCurrentsKernelPfS_S_10Parameters)
        /*0074*/ 	.word	0x00000000


	//----- nvinfo : EIATTR_REGCOUNT
	.align		4
.L_30:
        /*0078*/ 	.byte	0x04, 0x2f
        /*007a*/ 	.short	(.L_32 - .L_31)
	.align		4
.L_31:
        /*007c*/ 	.word	index@(_Z16advanceExyKernelPfS_S_S_S_10Parameters)
        /*0080*/ 	.word	0x00000013


	//----- nvinfo : EIATTR_FRAME_SIZE
	.align		4
.L_32:
        /*0084*/ 	.byte	0x04, 0x11
        /*0086*/ 	.short	(.L_34 - .L_33)
	.align		4
.L_33:
        /*0088*/ 	.word	index@(_Z16advanceExyKernelPfS_S_S_S_10Parameters)
        /*008c*/ 	.word	0x00000000


	//----- nvinfo : EIATTR_REGCOUNT
	.align		4
.L_34:
        /*0090*/ 	.byte	0x04, 0x2f
        /*0092*/ 	.short	(.L_36 - .L_35)
	.align		4
.L_35:
        /*0094*/ 	.word	index@(_Z15advanceBzKernelPfS_10Parameters)
        /*0098*/ 	.word	0x0000000c


	//----- nvinfo : EIATTR_FRAME_SIZE
	.align		4
.L_36:
        /*009c*/ 	.byte	0x04, 0x11
        /*009e*/ 	.short	(.L_38 - .L_37)
	.align		4
.L_37:
        /*00a0*/ 	.word	index@(_Z15advanceBzKernelPfS_10Parameters)
        /*00a4*/ 	.word	0x00000000


	//----- nvinfo : EIATTR_REGCOUNT
	.align		4
.L_38:
        /*00a8*/ 	.byte	0x04, 0x2f
        /*00aa*/ 	.short	(.L_40 - .L_39)
	.align		4
.L_39:
        /*00ac*/ 	.word	index@(_Z22advanceParticlesKernelPfS_S_S_S_S_P8Particle10Parameters)
        /*00b0*/ 	.word	0x00000030


	//----- nvinfo : EIATTR_FRAME_SIZE
	.align		4
.L_40:
        /*00b4*/ 	.byte	0x04, 0x11
        /*00b6*/ 	.short	(.L_42 - .L_41)
	.align		4
.L_41:
        /*00b8*/ 	.word	index@($__internal_2_$__cuda_sm3x_div_rn_noftz_f32_slowpath)
        /*00bc*/ 	.word	0x00000000


	//----- nvinfo : EIATTR_FRAME_SIZE
	.align		4
.L_42:
        /*00c0*/ 	.byte	0x04, 0x11
        /*00c2*/ 	.short	(.L_44 - .L_43)
	.align		4
.L_43:
        /*00c4*/ 	.word	index@($__internal_1_$__cuda_sm20_sqrt_rn_f32_slowpath)
        /*00c8*/ 	.word	0x00000000


	//----- nvinfo : EIATTR_FRAME_SIZE
	.align		4
.L_44:
        /*00cc*/ 	.byte	0x04, 0x11
        /*00ce*/ 	.short	(.L_46 - .L_45)
	.align		4
.L_45:
        /*00d0*/ 	.word	index@($__internal_0_$__cuda_sm20_div_rn_f64_full)
        /*00d4*/ 	.word	0x00000000


	//----- nvinfo : EIATTR_FRAME_SIZE
	.align		4
.L_46:
        /*00d8*/ 	.byte	0x04, 0x11
        /*00da*/ 	.short	(.L_48 - .L_47)
	.align		4
.L_47:
        /*00dc*/ 	.word	index@(_Z22advanceParticlesKernelPfS_S_S_S_S_P8Particle10Parameters)
        /*00e0*/ 	.word	0x00000000


	//----- nvinfo : EIATTR_MIN_STACK_SIZE
	.align		4
.L_48:
        /*00e4*/ 	.byte	0x04, 0x12
        /*00e6*/ 	.short	(.L_50 - .L_49)
	.align		4
.L_49:
        /*00e8*/ 	.word	index@(_Z22advanceParticlesKernelPfS_S_S_S_S_P8Particle10Parameters)
        /*00ec*/ 	.word	0x00000000


	//----- nvinfo : EIATTR_MIN_STACK_SIZE
	.align		4
.L_50:
        /*00f0*/ 	.byte	0x04, 0x12
        /*00f2*/ 	.short	(.L_52 - .L_51)
	.align		4
.L_51:
        /*00f4*/ 	.word	index@(_Z15advanceBzKernelPfS_10Parameters)
        /*00f8*/ 	.word	0x00000000


	//----- nvinfo : EIATTR_MIN_STACK_SIZE
	.align		4
.L_52:
        /*00fc*/ 	.byte	0x04, 0x12
        /*00fe*/ 	.short	(.L_54 - .L_53)
	.align		4
.L_53:
        /*0100*/ 	.word	index@(_Z16advanceExyKernelPfS_S_S_S_10Parameters)
        /*0104*/ 	.word	0x00000000


	//----- nvinfo : EIATTR_MIN_STACK_SIZE
	.align		4
.L_54:
        /*0108*/ 	.byte	0x04, 0x12
        /*010a*/ 	.short	(.L_56 - .L_55)
	.align		4
.L_55:
        /*010c*/ 	.word	index@(_Z19resetCurrentsKernelPfS_S_10Parameters)
        /*0110*/ 	.word	0x00000000


	//----- nvinfo : EIATTR_MIN_STACK_SIZE
	.align		4
.L_56:
        /*0114*/ 	.byte	0x04, 0x12
        /*0116*/ 	.short	(.L_58 - .L_57)
	.align		4
.L_57:
        /*0118*/ 	.word	index@(_Z25initializeParticlesKernelP8Particle10Parameters)
        /*011c*/ 	.word	0x00000030


	//----- nvinfo : EIATTR_MIN_STACK_SIZE
	.align		4
.L_58:
        /*0120*/ 	.byte	0x04, 0x12
        /*0122*/ 	.short	(.L_60 - .L_59)
	.align		4
.L_59:
        /*0124*/ 	.word	index@(_Z22initializeFieldsKernelPfS_S_10Parameters)
        /*0128*/ 	.word	0x00000028
.L_60:


//--------------------- .nv.compat                --------------------------
	.section	.nv.compat,"",@"SHT_CUDA_COMPAT_INFO"
	.align	4
        /*0000*/ 	.byte	0x02, 0x09, 0x00, 0x00, 0x02, 0x02, 0x01, 0x00, 0x02, 0x05, 0x05, 0x00, 0x03, 0x07, 0x01, 0x01
        /*0010*/ 	.byte	0x02, 0x03, 0x00, 0x00, 0x02, 0x06, 0x01, 0x00, 0x04, 0x0b, 0x08, 0x00, 0x01, 0x00, 0x00, 0x00
        /*0020*/ 	.byte	0x00, 0x00, 0x00, 0x00


//--------------------- .nv.info._Z22advanceParticlesKernelPfS_S_S_S_S_P8Particle10Parameters --------------------------
	.section	.nv.info._Z22advanceParticlesKernelPfS_S_S_S_S_P8Particle10Parameters,"",@"SHT_CUDA_INFO"
	.sectionflags	@""
	.align	4


	//----- nvinfo : EIATTR_CUDA_API_VERSION
	.align		4
        /*0000*/ 	.byte	0x04, 0x37
        /*0002*/ 	.short	(.L_62 - .L_61)
.L_61:
        /*0004*/ 	.word	0x00000082


	//----- nvinfo : EIATTR_KPARAM_INFO
	.align		4
.L_62:
        /*0008*/ 	.byte	0x04, 0x17
        /*000a*/ 	.short	(.L_64 - .L_63)
.L_63:
        /*000c*/ 	.word	0x00000000
        /*0010*/ 	.short	0x0007
        /*0012*/ 	.short	0x0038
        /*0014*/ 	.byte	0x00, 0xf0, 0x41, 0x01


	//----- nvinfo : EIATTR_KPARAM_INFO
	.align		4
.L_64:
        /*0018*/ 	.byte	0x04, 0x17
        /*001a*/ 	.short	(.L_66 - .L_65)
.L_65:
        /*001c*/ 	.word	0x00000000
        /*0020*/ 	.short	0x0006
        /*0022*/ 	.short	0x0030
        /*0024*/ 	.byte	0x00, 0xf5, 0x21, 0x00


	//----- nvinfo : EIATTR_KPARAM_INFO
	.align		4
.L_66:
        /*0028*/ 	.byte	0x04, 0x17
        /*002a*/ 	.short	(.L_68 - .L_67)
.L_67:
        /*002c*/ 	.word	0x00000000
        /*0030*/ 	.short	0x0005
        /*0032*/ 	.short	0x0028
        /*0034*/ 	.byte	0x00, 0xf5, 0x21, 0x00


	//----- nvinfo : EIATTR_KPARAM_INFO
	.align		4
.L_68:
        /*0038*/ 	.byte	0x04, 0x17
        /*003a*/ 	.short	(.L_70 - .L_69)
.L_69:
        /*003c*/ 	.word	0x00000000
        /*0040*/ 	.short	0x0004
        /*0042*/ 	.short	0x0020
        /*0044*/ 	.byte	0x00, 0xf5, 0x21, 0x00


	//----- nvinfo : EIATTR_KPARAM_INFO
	.align		4
.L_70:
        /*0048*/ 	.byte	0x04, 0x17
        /*004a*/ 	.short	(.L_72 - .L_71)
.L_71:
        /*004c*/ 	.word	0x00000000
        /*0050*/ 	.short	0x0003
        /*0052*/ 	.short	0x0018
        /*0054*/ 	.byte	0x00, 0xf5, 0x21, 0x00


	//----- nvinfo : EIATTR_KPARAM_INFO
	.align		4
.L_72:
        /*0058*/ 	.byte	0x04, 0x17
        /*005a*/ 	.short	(.L_74 - .L_73)
.L_73:
        /*005c*/ 	.word	0x00000000
        /*0060*/ 	.short	0x0002
        /*0062*/ 	.short	0x0010
        /*0064*/ 	.byte	0x00, 0xf5, 0x21, 0x00


	//----- nvinfo : EIATTR_KPARAM_INFO
	.align		4
.L_74:
        /*0068*/ 	.byte	0x04, 0x17
        /*006a*/ 	.short	(.L_76 - .L_75)
.L_75:
        /*006c*/ 	.word	0x00000000
        /*0070*/ 	.short	0x0001
        /*0072*/ 	.short	0x0008
        /*0074*/ 	.byte	0x00, 0xf5, 0x21, 0x00


	//----- nvinfo : EIATTR_KPARAM_INFO
	.align		4
.L_76:
        /*0078*/ 	.byte	0x04, 0x17
        /*007a*/ 	.short	(.L_78 - .L_77)
.L_77:
        /*007c*/ 	.word	0x00000000
        /*0080*/ 	.short	0x0000
        /*0082*/ 	.short	0x0000
        /*0084*/ 	.byte	0x00, 0xf5, 0x21, 0x00


	//----- nvinfo : EIATTR_SPARSE_MMA_MASK
	.align		4
.L_78:
        /*0088*/ 	.byte	0x03, 0x50
        /*008a*/ 	.short	0x0000


	//----- nvinfo : EIATTR_MAXREG_COUNT
	.align		4
        /*008c*/ 	.byte	0x03, 0x1b
        /*008e*/ 	.short	0x00ff


	//----- nvinfo : EIATTR_MERCURY_ISA_VERSION
	.align		4
        /*0090*/ 	.byte	0x03, 0x5f
        /*0092*/ 	.short	0x0101


	//----- nvinfo : EIATTR_VRC_CTA_INIT_COUNT
	.align		4
        /*0094*/ 	.byte	0x02, 0x4a
	.zero		1
	.zero		1


	//----- nvinfo : EIATTR_EXIT_INSTR_OFFSETS
	.align		4
        /*0098*/ 	.byte	0x04, 0x1c
        /*009a*/ 	.short	(.L_80 - .L_79)


	//   ....[0]....
.L_79:
        /*009c*/ 	.word	0x00000070


	//   ....[1]....
        /*00a0*/ 	.word	0x00000110


	//   ....[2]....
        /*00a4*/ 	.word	0x00000730


	//   ....[3]....
        /*00a8*/ 	.word	0x00000760


	//   ....[4]....
        /*00ac*/ 	.word	0x00004370


	//----- nvinfo : EIATTR_CRS_STACK_SIZE
	.align		4
.L_80:
        /*00b0*/ 	.byte	0x04, 0x1e
        /*00b2*/ 	.short	(.L_82 - .L_81)
.L_81:
        /*00b4*/ 	.word	0x00000000


	//----- nvinfo : EIATTR_CBANK_PARAM_SIZE
	.align		4
.L_82:
        /*00b8*/ 	.byte	0x03, 0x19
        /*00ba*/ 	.short	0x0088


	//----- nvinfo : EIATTR_PARAM_CBANK
	.align		4
        /*00bc*/ 	.byte	0x04, 0x0a
        /*00be*/ 	.short	(.L_84 - .L_83)
	.align		4
.L_83:
        /*00c0*/ 	.word	index@(.nv.constant0._Z22advanceParticlesKernelPfS_S_S_S_S_P8Particle10Parameters)
        /*00c4*/ 	.short	0x0380
        /*00c6*/ 	.short	0x0088


	//----- nvinfo : EIATTR_SW_WAR
	.align		4
.L_84:
        /*00c8*/ 	.byte	0x04, 0x36
        /*00ca*/ 	.short	(.L_86 - .L_85)
.L_85:
        /*00cc*/ 	.word	0x00000008
.L_86:


//--------------------- .nv.info._Z15advanceBzKernelPfS_10Parameters --------------------------
	.section	.nv.info._Z15advanceBzKernelPfS_10Parameters,"",@"SHT_CUDA_INFO"
	.sectionflags	@""
	.align	4


	//----- nvinfo : EIATTR_CUDA_API_VERSION
	.align		4
        /*0000*/ 	.byte	0x04, 0x37
        /*0002*/ 	.short	(.L_88 - .L_87)
.L_87:
        /*0004*/ 	.word	0x00000082


	//----- nvinfo : EIATTR_KPARAM_INFO
	.align		4
.L_88:
        /*0008*/ 	.byte	0x04, 0x17
        /*000a*/ 	.short	(.L_90 - .L_89)
.L_89:
        /*000c*/ 	.word	0x00000000
        /*0010*/ 	.short	0x0002
        /*0012*/ 	.short	0x0010
        /*0014*/ 	.byte	0x00, 0xf0, 0x41, 0x01


	//----- nvinfo : EIATTR_KPARAM_INFO
	.align		4
.L_90:
        /*0018*/ 	.byte	0x04, 0x17
        /*001a*/ 	.short	(.L_92 - .L_91)
.L_91:
        /*001c*/ 	.word	0x00000000
        /*0020*/ 	.short	0x0001
        /*0022*/ 	.short	0x0008
        /*0024*/ 	.byte	0x00, 0xf5, 0x21, 0x00


	//----- nvinfo : EIATTR_KPARAM_INFO
	.align		4
.L_92:
        /*0028*/ 	.byte	0x04, 0x17
        /*002a*/ 	.short	(.L_94 - .L_93)
.L_93:
        /*002c*/ 	.word	0x00000000
        /*0030*/ 	.short	0x0000
        /*0032*/ 	.short	0x0000
        /*0034*/ 	.byte	0x00, 0xf5, 0x21, 0x00


	//----- nvinfo : EIATTR_SPARSE_MMA_MASK
	.align		4
.L_94:
        /*0038*/ 	.byte	0x03, 0x50
        /*003a*/ 	.short	0x0000


	//----- nvinfo : EIATTR_MAXREG_COUNT
	.align		4
        /*003c*/ 	.byte	0x03, 0x1b
        /*003e*/ 	.short	0x00ff


	//----- nvinfo : EIATTR_MERCURY_ISA_VERSION
	.align		4
        /*0040*/ 	.byte	0x03, 0x5f
        /*0042*/ 	.short	0x0101


	//----- nvinfo : EIATTR_VRC_CTA_INIT_COUNT
	.align		4
        /*0044*/ 	.byte	0x02, 0x4a
	.zero		1
	.zero		1


	//----- nvinfo : EIATTR_EXIT_INSTR_OFFSETS
	.align		4
        /*0048*/ 	.byte	0x04, 0x1c
        /*004a*/ 	.short	(.L_96 - .L_95)


	//   ....[0]....
.L_95:
        /*004c*/ 	.word	0x00000080


	//   ....[1]....
        /*0050*/ 	.word	0x00000170


	//----- nvinfo : EIATTR_CBANK_PARAM_SIZE
	.align		4
.L_96:
        /*0054*/ 	.byte	0x03, 0x19
        /*0056*/ 	.short	0x0060


	//----- nvinfo : EIATTR_PARAM_CBANK
	.align		4
        /*0058*/ 	.byte	0x04, 0x0a
        /*005a*/ 	.short	(.L_98 - .L_97)
	.align		4
.L_97:
        /*005c*/ 	.word	index@(.nv.constant0._Z15advanceBzKernelPfS_10Parameters)
        /*0060*/ 	.short	0x0380
        /*0062*/ 	.short	0x0060


	//----- nvinfo : EIATTR_SW_WAR
	.align		4
.L_98:
        /*0064*/ 	.byte	0x04, 0x36
        /*0066*/ 	.short	(.L_100 - .L_99)
.L_99:
        /*0068*/ 	.word	0x00000008
.L_100:


//--------------------- .nv.info._Z16advanceExyKernelPfS_S_S_S_10Parameters --------------------------
	.section	.nv.info._Z16advanceExyKernelPfS_S_S_S_10Parameters,"",@"SHT_CUDA_INFO"
	.sectionflags	@""
	.align	4


	//----- nvinfo : EIATTR_CUDA_API_VERSION
	.align		4
        /*0000*/ 	.byte	0x04, 0x37
        /*0002*/ 	.short	(.L_102 - .L_101)
.L_101:
        /*0004*/ 	.word	0x00000082


	//----- nvinfo : EIATTR_KPARAM_INFO
	.align		4
.L_102:
        /*0008*/ 	.byte	0x04, 0x17
        /*000a*/ 	.short	(.L_104 - .L_103)
.L_103:
        /*000c*/ 	.word	0x00000000
        /*0010*/ 	.short	0x0005
        /*0012*/ 	.short	0x0028
        /*0014*/ 	.byte	0x00, 0xf0, 0x41, 0x01


	//----- nvinfo : EIATTR_KPARAM_INFO
	.align		4
.L_104:
        /*0018*/ 	.byte	0x04, 0x17
        /*001a*/ 	.short	(.L_106 - .L_105)
.L_105:
        /*001c*/ 	.word	0x00000000
        /*0020*/ 	.short	0x0004
        /*0022*/ 	.short	0x0020
        /*0024*/ 	.byte	0x00, 0xf5, 0x21, 0x00


	//----- nvinfo : EIATTR_KPARAM_INFO
	.align		4
.L_106:
        /*0028*/ 	.byte	0x04, 0x17
        /*002a*/ 	.short	(.L_108 - .L_107)
.L_107:
        /*002c*/ 	.word	0x00000000
        /*0030*/ 	.short	0x0003
        /*0032*/ 	.short	0x0018
        /*0034*/ 	.byte	0x00, 0xf5, 0x21, 0x00


	//----- nvinfo : EIATTR_KPARAM_INFO
	.align		4
.L_108:
        /*0038*/ 	.byte	0x04, 0x17
        /*003a*/ 	.short	(.L_110 - .L_109)
.L_109:
        /*003c*/ 	.word	0x00000000
        /*0040*/ 	.short	0x0002
        /*0042*/ 	.short	0x0010
        /*0044*/ 	.byte	0x00, 0xf5, 0x21, 0x00


	//----- nvinfo : EIATTR_KPARAM_INFO
	.align		4
.L_110:
        /*0048*/ 	.byte	0x04, 0x17
        /*004a*/ 	.short	(.L_112 - .L_111)
.L_111:
        /*004c*/ 	.word	0x00000000
        /*0050*/ 	.short	0x0001
        /*0052*/ 	.short	0x0008
        /*0054*/ 	.byte	0x00, 0xf5, 0x21, 0x00


	//----- nvinfo : EIATTR_KPARAM_INFO
	.align		4
.L_112:
        /*0058*/ 	.byte	0x04, 0x17
        /*005a*/ 	.short	(.L_114 - .L_113)
.L_113:
        /*005c*/ 	.word	0x00000000
        /*0060*/ 	.short	0x0000
        /*0062*/ 	.short	0x0000
        /*0064*/ 	.byte	0x00, 0xf5, 0x21, 0x00


	//----- nvinfo : EIATTR_SPARSE_MMA_MASK
	.align		4
.L_114:
        /*0068*/ 	.byte	0x03, 0x50
        /*006a*/ 	.short	0x0000


	//----- nvinfo : EIATTR_MAXREG_COUNT
	.align		4
        /*006c*/ 	.byte	0x03, 0x1b
        /*006e*/ 	.short	0x00ff


	//----- nvinfo : EIATTR_MERCURY_ISA_VERSION
	.align		4
        /*0070*/ 	.byte	0x03, 0x5f
        /*0072*/ 	.short	0x0101


	//----- nvinfo : EIATTR_VRC_CTA_INIT_COUNT
	.align		4
        /*0074*/ 	.byte	0x02, 0x4a
	.zero		1
	.zero		1


	//----- nvinfo : EIATTR_EXIT_INSTR_OFFSETS
	.align		4
        /*0078*/ 	.byte	0x04, 0x1c
        /*007a*/ 	.short	(.L_116 - .L_115)


	//   ....[0]....
.L_115:
        /*007c*/ 	.word	0x00000090


	//   ....[1]....
        /*0080*/ 	.word	0x000002f0


	//----- nvinfo : EIATTR_CBANK_PARAM_SIZE
	.align		4
.L_116:
        /*0084*/ 	.byte	0x03, 0x19
        /*0086*/ 	.short	0x0078


	//----- nvinfo : EIATTR_PARAM_CBANK
	.align		4
        /*0088*/ 	.byte	0x04, 0x0a
        /*008a*/ 	.short	(.L_118 - .L_117)
	.align		4
.L_117:
        /*008c*/ 	.word	index@(.nv.constant0._Z16advanceExyKernelPfS_S_S_S_10Parameters)
        /*0090*/ 	.short	0x0380
        /*0092*/ 	.short	0x0078


	//----- nvinfo : EIATTR_SW_WAR
	.align		4
.L_118:
        /*0094*/ 	.byte	0x04, 0x36
        /*0096*/ 	.short	(.L_120 - .L_119)
.L_119:
        /*0098*/ 	.word	0x00000008
.L_120:


//--------------------- .nv.info._Z19resetCurrentsKernelPfS_S_10Parameters --------------------------
	.section	.nv.info._Z19resetCurrentsKernelPfS_S_10Parameters,"",@"SHT_CUDA_INFO"
	.sectionflags	@""
	.align	4


	//----- nvinfo : EIATTR_CUDA_API_VERSION
	.align		4
        /*0000*/ 	.byte	0x04, 0x37
        /*0002*/ 	.short	(.L_122 - .L_121)
.L_121:
        /*0004*/ 	.word	0x00000082


	//----- nvinfo : EIATTR_KPARAM_INFO
	.align		4
.L_122:
        /*0008*/ 	.byte	0x04, 0x17
        /*000a*/ 	.short	(.L_124 - .L_123)
.L_123:
        /*000c*/ 	.word	0x00000000
        /*0010*/ 	.short	0x0003
        /*0012*/ 	.short	0x0018
        /*0014*/ 	.byte	0x00, 0xf0, 0x41, 0x01


	//----- nvinfo : EIATTR_KPARAM_INFO
	.align		4
.L_124:
        /*0018*/ 	.byte	0x04, 0x17
        /*001a*/ 	.short	(.L_126 - .L_125)
.L_125:
        /*001c*/ 	.word	0x00000000
        /*0020*/ 	.short	0x0002
        /*0022*/ 	.short	0x0010
        /*0024*/ 	.byte	0x00, 0xf5, 0x21, 0x00


	//----- nvinfo : EIATTR_KPARAM_INFO
	.align		4
.L_126:
        /*0028*/ 	.byte	0x04, 0x17
        /*002a*/ 	.short	(.L_128 - .L_127)
.L_127:
        /*002c*/ 	.word	0x00000000
        /*0030*/ 	.short	0x0001
        /*0032*/ 	.short	0x0008
        /*0034*/ 	.byte	0x00, 0xf5, 0x21, 0x00


	//----- nvinfo : EIATTR_KPARAM_INFO
	.align		4
.L_128:
        /*0038*/ 	.byte	0x04, 0x17
        /*003a*/ 	.short	(.L_130 - .L_129)
.L_129:
        /*003c*/ 	.word	0x00000000
        /*0040*/ 	.short	0x0000
        /*0042*/ 	.short	0x0000
        /*0044*/ 	.byte	0x00, 0xf5, 0x21, 0x00


	//----- nvinfo : EIATTR_SPARSE_MMA_MASK
	.align		4
.L_130:
        /*0048*/ 	.byte	0x03, 0x50
        /*004a*/ 	.short	0x0000


	//----- nvinfo : EIATTR_MAXREG_COUNT
	.align		4
        /*004c*/ 	.byte	0x03, 0x1b
        /*004e*/ 	.short	0x00ff


	//----- nvinfo : EIATTR_MERCURY_ISA_VERSION
	.align		4
        /*0050*/ 	.byte	0x03, 0x5f
        /*0052*/ 	.short	0x0101


	//----- nvinfo : EIATTR_VRC_CTA_INIT_COUNT
	.align		4
        /*0054*/ 	.byte	0x02, 0x4a
	.zero		1
	.zero		1


	//----- nvinfo : EIATTR_EXIT_INSTR_OFFSETS
	.align		4
        /*0058*/ 	.byte	0x04, 0x1c
        /*005a*/ 	.short	(.L_132 - .L_131)


	//   ....[0]....
.L_131:
        /*005c*/ 	.word	0x00000070


	//   ....[1]....
        /*0060*/ 	.word	0x00000120


	//----- nvinfo : EIATTR_CBANK_PARAM_SIZE
	.align		4
.L_132:
        /*0064*/ 	.byte	0x03, 0x19
        /*0066*/ 	.short	0x0068


	//----- nvinfo : EIATTR_PARAM_CBANK
	.align		4
        /*0068*/ 	.byte	0x04, 0x0a
        /*006a*/ 	.short	(.L_134 - .L_133)
	.align		4
.L_133:
        /*006c*/ 	.word	index@(.nv.constant0._Z19resetCurrentsKernelPfS_S_10Parameters)
        /*0070*/ 	.short	0x0380
        /*0072*/ 	.short	0x0068


	//----- nvinfo : EIATTR_SW_WAR
	.align		4
.L_134:
        /*0074*/ 	.byte	0x04, 0x36
        /*0076*/ 	.short	(.L_136 - .L_135)
.L_135:
        /*0078*/ 	.word	0x00000008
.L_136:


//--------------------- .nv.info._Z25initializeParticlesKernelP8Particle10Parameters --------------------------
	.section	.nv.info._Z25initializeParticlesKernelP8Particle10Parameters,"",@"SHT_CUDA_INFO"
	.sectionflags	@""
	.align	4


	//----- nvinfo : EIATTR_CUDA_API_VERSION
	.align		4
        /*0000*/ 	.byte	0x04, 0x37
        /*0002*/ 	.short	(.L_138 - .L_137)
.L_137:
        /*0004*/ 	.word	0x00000082


	//----- nvinfo : EIATTR_KPARAM_INFO
	.align		4
.L_138:
        /*0008*/ 	.byte	0x04, 0x17
        /*000a*/ 	.short	(.L_140 - .L_139)
.L_139:
        /*000c*/ 	.word	0x00000000
        /*0010*/ 	.short	0x0001
        /*0012*/ 	.short	0x0008
        /*0014*/ 	.byte	0x00, 0xf0, 0x41, 0x01


	//----- nvinfo : EIATTR_KPARAM_INFO
	.align		4
.L_140:
        /*0018*/ 	.byte	0x04, 0x17
        /*001a*/ 	.short	(.L_142 - .L_141)
.L_141:
        /*001c*/ 	.word	0x00000000
        /*0020*/ 	.short	0x0000
        /*0022*/ 	.short	0x0000
        /*0024*/ 	.byte	0x00, 0xf5, 0x21, 0x00


	//----- nvinfo : EIATTR_SPARSE_MMA_MASK
	.align		4
.L_142:
        /*0028*/ 	.byte	0x03, 0x50
        /*002a*/ 	.short	0x0000


	//----- nvinfo : EIATTR_MAXREG_COUNT
	.align		4
        /*002c*/ 	.byte	0x03, 0x1b
        /*002e*/ 	.short	0x00ff


	//----- nvinfo : EIATTR_MERCURY_ISA_VERSION
	.align		4
        /*0030*/ 	.byte	0x03, 0x5f
        /*0032*/ 	.short	0x0101


	//----- nvinfo : EIATTR_VRC_CTA_INIT_COUNT
	.align		4
        /*0034*/ 	.byte	0x02, 0x4a
	.zero		1
	.zero		1


	//----- nvinfo : EIATTR_EXIT_INSTR_OFFSETS
	.align		4
        /*0038*/ 	.byte	0x04, 0x1c
        /*003a*/ 	.short	(.L_144 - .L_143)


	//   ....[0]....
.L_143:
        /*003c*/ 	.word	0x00000080


	//   ....[1]....
        /*0040*/ 	.word	0x00002bd0


	//----- nvinfo : EIATTR_CRS_STACK_SIZE
	.align		4
.L_144:
        /*0044*/ 	.byte	0x04, 0x1e
        /*0046*/ 	.short	(.L_146 - .L_145)
.L_145:
        /*0048*/ 	.word	0x00000000


	//----- nvinfo : EIATTR_CBANK_PARAM_SIZE
	.align		4
.L_146:
        /*004c*/ 	.byte	0x03, 0x19
        /*004e*/ 	.short	0x0058


	//----- nvinfo : EIATTR_PARAM_CBANK
	.align		4
        /*0050*/ 	.byte	0x04, 0x0a
        /*0052*/ 	.short	(.L_148 - .L_147)
	.align		4
.L_147:
        /*0054*/ 	.word	index@(.nv.constant0._Z25initializeParticlesKernelP8Particle10Parameters)
        /*0058*/ 	.short	0x0380
        /*005a*/ 	.short	0x0058


	//----- nvinfo : EIATTR_SW_WAR
	.align		4
.L_148:
        /*005c*/ 	.byte	0x04, 0x36
        /*005e*/ 	.short	(.L_150 - .L_149)
.L_149:
        /*0060*/ 	.word	0x00000008
.L_150:


//--------------------- .nv.info._Z22initializeFieldsKernelPfS_S_10Parameters --------------------------
	.section	.nv.info._Z22initializeFieldsKernelPfS_S_10Parameters,"",@"SHT_CUDA_INFO"
	.sectionflags	@""
	.align	4


	//----- nvinfo : EIATTR_CUDA_API_VERSION
	.align		4
        /*0000*/ 	.byte	0x04, 0x37
        /*0002*/ 	.short	(.L_152 - .L_151)
.L_151:
        /*0004*/ 	.word	0x00000082


	//----- nvinfo : EIATTR_KPARAM_INFO
	.align		4
.L_152:
        /*0008*/ 	.byte	0x04, 0x17
        /*000a*/ 	.short	(.L_154 - .L_153)
.L_153:
        /*000c*/ 	.word	0x00000000
        /*0010*/ 	.short	0x0003
        /*0012*/ 	.short	0x0018
        /*0014*/ 	.byte	0x00, 0xf0, 0x41, 0x01


	//----- nvinfo : EIATTR_KPARAM_INFO
	.align		4
.L_154:
        /*0018*/ 	.byte	0x04, 0x17
        /*001a*/ 	.short	(.L_156 - .L_155)
.L_155:
        /*001c*/ 	.word	0x00000000
        /*0020*/ 	.short	0x0002
        /*0022*/ 	.short	0x0010
        /*0024*/ 	.byte	0x00, 0xf5, 0x21, 0x00


	//----- nvinfo : EIATTR_KPARAM_INFO
	.align		4
.L_156:
        /*0028*/ 	.byte	0x04, 0x17
        /*002a*/ 	.short	(.L_158 - .L_157)
.L_157:
        /*002c*/ 	.word	0x00000000
        /*0030*/ 	.short	0x0001
        /*0032*/ 	.short	0x0008
        /*0034*/ 	.byte	0x00, 0xf5, 0x21, 0x00


	//----- nvinfo : EIATTR_KPARAM_INFO
	.align		4
.L_158:
        /*0038*/ 	.byte	0x04, 0x17
        /*003a*/ 	.short	(.L_160 - .L_159)
.L_159:
        /*003c*/ 	.word	0x00000000
        /*0040*/ 	.short	0x0000
        /*0042*/ 	.short	0x0000
        /*0044*/ 	.byte	0x00, 0xf5, 0x21, 0x00


	//----- nvinfo : EIATTR_SPARSE_MMA_MASK
	.align		4
.L_160:
        /*0048*/ 	.byte	0x03, 0x50
        /*004a*/ 	.short	0x0000


	//----- nvinfo : EIATTR_MAXREG_COUNT
	.align		4
        /*004c*/ 	.byte	0x03, 0x1b
        /*004e*/ 	.short	0x00ff


	//----- nvinfo : EIATTR_MERCURY_ISA_VERSION
	.align		4
        /*0050*/ 	.byte	0x03, 0x5f
        /*0052*/ 	.short	0x0101


	//----- nvinfo : EIATTR_VRC_CTA_INIT_COUNT
	.align		4
        /*0054*/ 	.byte	0x02, 0x4a
	.zero		1
	.zero		1


	//----- nvinfo : EIATTR_EXIT_INSTR_OFFSETS
	.align		4
        /*0058*/ 	.byte	0x04, 0x1c
        /*005a*/ 	.short	(.L_162 - .L_161)


	//   ....[0]....
.L_161:
        /*005c*/ 	.word	0x00000080


	//   ....[1]....
        /*0060*/ 	.word	0x00001220


	//----- nvinfo : EIATTR_CRS_STACK_SIZE
	.align		4
.L_162:
        /*0064*/ 	.byte	0x04, 0x1e
        /*0066*/ 	.short	(.L_164 - .L_163)
.L_163:
        /*0068*/ 	.word	0x00000000


	//----- nvinfo : EIATTR_CBANK_PARAM_SIZE
	.align		4
.L_164:
        /*006c*/ 	.byte	0x03, 0x19
        /*006e*/ 	.short	0x0068


	//----- nvinfo : EIATTR_PARAM_CBANK
	.align		4
        /*0070*/ 	.byte	0x04, 0x0a
        /*0072*/ 	.short	(.L_166 - .L_165)
	.align		4
.L_165:
        /*0074*/ 	.word	index@(.nv.constant0._Z22initializeFieldsKernelPfS_S_10Parameters)
        /*0078*/ 	.short	0x0380
        /*007a*/ 	.short	0x0068


	//----- nvinfo : EIATTR_SW_WAR
	.align		4
.L_166:
        /*007c*/ 	.byte	0x04, 0x36
        /*007e*/ 	.short	(.L_168 - .L_167)
.L_167:
        /*0080*/ 	.word	0x00000008
.L_168:


//--------------------- .nv.callgraph             --------------------------
	.section	.nv.callgraph,"",@"SHT_CUDA_CALLGRAPH"
	.align	4
	.sectionentsize	8
	.align		4
        /*0000*/ 	.word	0x00000000
	.align		4
        /*0004*/ 	.word	0xffffffff
	.align		4
        /*0008*/ 	.word	0x00000000
	.align		4
        /*000c*/ 	.word	0xfffffffe
	.align		4
        /*0010*/ 	.word	0x00000000
	.align		4
        /*0014*/ 	.word	0xfffffffd
	.align		4
        /*0018*/ 	.word	0x00000000
	.align		4
        /*001c*/ 	.word	0xfffffffc


//--------------------- .nv.constant4             --------------------------
	.section	.nv.constant4,"a",@progbits
	.align	8
	.align		8
.nv.constant4:
        /*0000*/ 	.dword	precalc_xorwow_matrix
	.align		8
        /*0008*/ 	.dword	precalc_xorwow_offset_matrix
	.align		8
        /*0010*/ 	.dword	mrg32k3aM1
	.align		8
        /*0018*/ 	.dword	mrg32k3aM2
	.align		8
        /*0020*/ 	.dword	mrg32k3aM1SubSeq
	.align		8
        /*0028*/ 	.dword	mrg32k3aM2SubSeq
	.align		8
        /*0030*/ 	.dword	mrg32k3aM1Seq
	.align		8
        /*0038*/ 	.dword	mrg32k3aM2Seq
	.align		8
        /*0040*/ 	.dword	__cudart_i2opi_d
	.align		8
        /*0048*/ 	.dword	__cudart_sin_cos_coeffs


//--------------------- .nv.constant3             --------------------------
	.section	.nv.constant3,"a",@progbits
	.align	8
.nv.constant3:
	.type		__cr_lgamma_table,@object
	.size		__cr_lgamma_table,(.L_8 - __cr_lgamma_table)
__cr_lgamma_table:
        /*0000*/ 	.byte	0x00, 0x00, 0x00, 0x00, 0x00, 0x00, 0x00, 0x00, 0x00, 0x00, 0x00, 0x00, 0x00, 0x00, 0x00, 0x00
        /*0010*/ 	.byte	0xef, 0x39, 0xfa, 0xfe, 0x42, 0x2e, 0xe6, 0x3f, 0x02, 0x20, 0x2a, 0xfa, 0x0b, 0xab, 0xfc, 0x3f
        /*0020*/ 	.byte	0xf9, 0x2c, 0x92, 0x7c, 0xa7, 0x6c, 0x09, 0x40, 0xc9, 0x79, 0x44, 0x3c, 0x64, 0x26, 0x13, 0x40
        /*0030*/ 	.byte	0xca, 0x01, 0xcf, 0x3a, 0x27, 0x51, 0x1a, 0x40, 0x30, 0xcc, 0x2d, 0xf3, 0xe1, 0x0c, 0x21, 0x40
        /*0040*/ 	.byte	0x0d, 0xb7, 0xfc, 0x82, 0x8e, 0x35, 0x25, 0x40
.L_8:


//--------------------- .text._Z22advanceParticlesKernelPfS_S_S_S_S_P8Particle10Parameters --------------------------
	.section	.text._Z22advanceParticlesKernelPfS_S_S_S_S_P8Particle10Parameters,"ax",@progbits
	.align	128
        .global         _Z22advanceParticlesKernelPfS_S_S_S_S_P8Particle10Parameters
        .type           _Z22advanceParticlesKernelPfS_S_S_S_S_P8Particle10Parameters,@function
        .size           _Z22advanceParticlesKernelPfS_S_S_S_S_P8Particle10Parameters,(.L_x_169 - _Z22advanceParticlesKernelPfS_S_S_S_S_P8Particle10Parameters)
        .other          _Z22advanceParticlesKernelPfS_S_S_S_S_P8Particle10Parameters,@"STO_CUDA_ENTRY STV_DEFAULT"
_Z22advanceParticlesKernelPfS_S_S_S_S_P8Particle10Parameters:
.text._Z22advanceParticlesKernelPfS_S_S_S_S_P8Particle10Parameters:
[----:B------:R-:W-:Y:S01]  /*0000*/  LDC R1, c[0x0][0x37c] ;  /* 0x0000df00ff017b82 */ /* 0x000fe20000000800 */
[----:B------:R-:W0:Y:S07]  /*0010*/  S2R R0, SR_TID.X ;  /* 0x0000000000007919 */ /* 0x000e2e0000002100 */
[----:B------:R-:W0:Y:S01]  /*0020*/  S2UR UR4, SR_CTAID.X ;  /* 0x00000000000479c3 */ /* 0x000e220000002500 */
[----:B------:R-:W1:Y:S07]  /*0030*/  LDCU UR5, c[0x0][0x3fc] ;  /* 0x00007f80ff0577ac */ /* 0x000e6e0008000800 */
[----:B------:R-:W0:Y:S02]  /*0040*/  LDC R3, c[0x0][0x360] ;  /* 0x0000d800ff037b82 */ /* 0x000e240000000800 */
[----:B0-----:R-:W-:-:S05]  /*0050*/  IMAD R3, R3, UR4, R0 ;  /* 0x0000000403037c24 */ /* 0x001fca000f8e0200 */
[----:B-1----:R-:W-:-:S13]  /*0060*/  ISETP.GE.U32.AND P0, PT, R3, UR5, PT ;  /* 0x0000000503007c0c */ /* 0x002fda000bf06070 */
[----:B------:R-:W-:Y:S05]  /*0070*/  @P0 EXIT ;  /* 0x000000000000094d */ /* 0x000fea0003800000 */
[----:B------:R-:W0:Y:S01]  /*0080*/  LDC.64 R22, c[0x0][0x3b0] ;  /* 0x0000ec00ff167b82 */ /* 0x000e220000000a00 */
[----:B------:R-:W1:Y:S01]  /*0090*/  LDCU.64 UR4, c[0x0][0x358] ;  /* 0x00006b00ff0477ac */ /* 0x000e620008000a00 */
[----:B------:R-:W2:Y:S01]  /*00a0*/  LDCU UR7, c[0x0][0x3c8] ;  /* 0x00007900ff0777ac */ /* 0x000ea20008000800 */
[----:B------:R-:W3:Y:S01]  /*00b0*/  LDCU UR6, c[0x0][0x3c4] ;  /* 0x00007880ff0677ac */ /* 0x000ee20008000800 */
[----:B0-----:R-:W-:-:S05]  /*00c0*/  IMAD.WIDE.U32 R22, R3, 0x1c, R22 ;  /* 0x0000001c03167825 */ /* 0x001fca00078e0016 */
[----:B-1----:R-:W4:Y:S01]  /*00d0*/  LDG.E R5, desc[UR4][R22.64+0x4] ;  /* 0x0000040416057981 */ /* 0x002f22000c1e1900 */
[----:B--2---:R-:W-:-:S04]  /*00e0*/  IMAD.U32 R11, RZ, RZ, UR7 ;  /* 0x00000007ff0b7e24 */ /* 0x004fc8000f8e00ff */
[----:B---3--:R-:W-:-:S05]  /*00f0*/  FADD R0, R11, UR6 ;  /* 0x000000060b007e21 */ /* 0x008fca0008000000 */
[----:B----4-:R-:W-:-:S13]  /*0100*/  FSETP.GT.AND P0, PT, R5, R0, PT ;  /* 0x000000000500720b */ /* 0x010fda0003f04000 */
[----:B------:R-:W-:Y:S05]  /*0110*/  @!P0 EXIT ;  /* 0x000000000000894d */ /* 0x000fea0003800000 */
[----:B------:R-:W0:Y:S01]  /*0120*/  LDCU UR7, c[0x0][0x3c0] ;  /* 0x00007800ff0777ac */ /* 0x000e220008000800 */
[----:B------:R-:W-:Y:S01]  /*0130*/  FADD R4, R11, R11 ;  /* 0x0000000b0b047221 */ /* 0x000fe20000000000 */
[----:B------:R-:W-:Y:S03]  /*0140*/  BSSY.RECONVERGENT B2, `(.L_x_0) ;  /* 0x000005d000027945 */ /* 0x000fe60003800200 */
[----:B0-----:R-:W-:-:S05]  /*0150*/  FADD R4, -R4, UR7 ;  /* 0x0000000704047e21 */ /* 0x001fca0008000100 */
[----:B------:R-:W-:-:S13]  /*0160*/  FSETP.GEU.AND P0, PT, R5, R4, PT ;  /* 0x000000040500720b */ /* 0x000fda0003f0e000 */
[----:B------:R-:W-:Y:S05]  /*0170*/  @P0 BRA `(.L_x_1) ;  /* 0x0000000400640947 */ /* 0x000fea0003800000 */
[----:B------:R-:W2:Y:S02]  /*0180*/  LDG.E.U8 R0, desc[UR4][R22.64] ;  /* 0x0000000416007981 */ /* 0x000ea4000c1e1100 */
[----:B--2---:R-:W-:-:S13]  /*0190*/  ISETP.NE.AND P0, PT, R0, RZ, PT ;  /* 0x000000ff0000720c */ /* 0x004fda0003f05270 */
[----:B------:R-:W-:Y:S05]  /*01a0*/  @P0 BRA `(.L_x_1) ;  /* 0x0000000400580947 */ /* 0x000fea0003800000 */
[----:B------:R-:W0:Y:S01]  /*01b0*/  MUFU.RCP R2, R11 ;  /* 0x0000000b00027308 */ /* 0x000e220000001000 */
[----:B------:R-:W-:Y:S01]  /*01c0*/  FADD R0, R5, -UR6 ;  /* 0x8000000605007e21 */ /* 0x000fe20008000000 */
[----:B------:R-:W-:Y:S06]  /*01d0*/  BSSY.RECONVERGENT B3, `(.L_x_2) ;  /* 0x000000e000037945 */ /* 0x000fec0003800200 */
[----:B------:R-:W1:Y:S01]  /*01e0*/  FCHK P0, R0, R11 ;  /* 0x0000000b00007302 */ /* 0x000e620000000000 */
[----:B0-----:R-:W-:-:S04]  /*01f0*/  FFMA R3, R2, -R11, 1 ;  /* 0x3f80000002037423 */ /* 0x001fc8000000080b */
[----:B------:R-:W-:-:S04]  /*0200*/  FFMA R3, R2, R3, R2 ;  /* 0x0000000302037223 */ /* 0x000fc80000000002 */
[----:B------:R-:W-:-:S04]  /*0210*/  FFMA R2, R0, R3, RZ ;  /* 0x0000000300027223 */ /* 0x000fc800000000ff */
[----:B------:R-:W-:-:S04]  /*0220*/  FFMA R6, R2, -R11, R0 ;  /* 0x8000000b02067223 */ /* 0x000fc80000000000 */
[----:B------:R-:W-:Y:S01]  /*0230*/  FFMA R3, R3, R6, R2 ;  /* 0x0000000603037223 */ /* 0x000fe20000000002 */
[----:B-1----:R-:W-:Y:S06]  /*0240*/  @!P0 BRA `(.L_x_3) ;  /* 0x0000000000188947 */ /* 0x002fec0003800000 */
[----:B------:R-:W0:Y:S01]  /*0250*/  LDCU UR7, c[0x0][0x3c8] ;  /* 0x00007900ff0777ac */ /* 0x000e220008000800 */
[----:B------:R-:W-:Y:S01]  /*0260*/  IMAD.MOV.U32 R6, RZ, RZ, R0 ;  /* 0x000000ffff067224 */ /* 0x000fe200078e0000 */
[----:B------:R-:W-:Y:S02]  /*0270*/  MOV R8, 0x2a0 ;  /* 0x000002a000087802 */ /* 0x000fe40000000f00 */
[----:B0-----:R-:W-:-:S07]  /*0280*/  MOV R7, UR7 ;  /* 0x0000000700077c02 */ /* 0x001fce0008000f00 */
[----:B------:R-:W-:Y:S05]  /*0290*/  CALL.REL.NOINC `($__internal_2_$__cuda_sm3x_div_rn_noftz_f32_slowpath) ;  /* 0x0000004800247944 */ /* 0x000fea0003c00000 */
[----:B------:R-:W-:-:S07]  /*02a0*/  IMAD.MOV.U32 R3, RZ, RZ, R24 ;  /* 0x000000ffff037224 */ /* 0x000fce00078e0018 */
.L_x_3:
[----:B------:R-:W-:Y:S05]  /*02b0*/  BSYNC.RECONVERGENT B3 ;  /* 0x0000000000037941 */ /* 0x000fea0003800200 */
.L_x_2:
[----:B------:R-:W0:Y:S01]  /*02c0*/  LDC.64 R6, c[0x0][0x380] ;  /* 0x0000e000ff067b82 */ /* 0x000e220000000a00 */
[----:B------:R-:W0:Y:S01]  /*02d0*/  F2I.U32.TRUNC.NTZ R3, R3 ;  /* 0x0000000300037305 */ /* 0x000e22000020f000 */
[----:B------:R-:W1:Y:S06]  /*02e0*/  LDCU UR7, c[0x0][0x3c4] ;  /* 0x00007880ff0777ac */ /* 0x000e6c0008000800 */
[----:B------:R-:W2:Y:S01]  /*02f0*/  LDC R13, c[0x0][0x3c8] ;  /* 0x0000f200ff0d7b82 */ /* 0x000ea20000000800 */
[----:B0-----:R-:W-:-:S06]  /*0300*/  IMAD.WIDE.U32 R6, R3, 0x4, R6 ;  /* 0x0000000403067825 */ /* 0x001fcc00078e0006 */
[----:B------:R-:W3:Y:S01]  /*0310*/  LDG.E R6, desc[UR4][R6.64] ;  /* 0x0000000406067981 */ /* 0x000ee2000c1e1900 */
[----:B------:R-:W-:Y:S01]  /*0320*/  I2FP.F32.U32 R9, R3 ;  /* 0x0000000300097245 */ /* 0x000fe20000201000 */
[----:B--2---:R-:W0:Y:S01]  /*0330*/  MUFU.RCP R10, R13 ;  /* 0x0000000d000a7308 */ /* 0x004e220000001000 */
[----:B------:R-:W-:Y:S03]  /*0340*/  BSSY.RECONVERGENT B3, `(.L_x_4) ;  /* 0x0000012000037945 */ /* 0x000fe60003800200 */
[----:B-1----:R-:W-:-:S04]  /*0350*/  FFMA R2, R9, R13, UR7 ;  /* 0x0000000709027e23 */ /* 0x002fc8000800000d */
[----:B------:R-:W-:-:S04]  /*0360*/  FADD R2, R2, R13 ;  /* 0x0000000d02027221 */ /* 0x000fc80000000000 */
[----:B------:R-:W-:Y:S01]  /*0370*/  FADD R11, -R5, R2 ;  /* 0x00000002050b7221 */ /* 0x000fe20000000100 */
[----:B0-----:R-:W-:-:S04]  /*0380*/  FFMA R15, R10, -R13, 1 ;  /* 0x3f8000000a0f7423 */ /* 0x001fc8000000080d */
[----:B------:R-:W-:Y:S01]  /*0390*/  FFMA R2, R10, R15, R10 ;  /* 0x0000000f0a027223 */ /* 0x000fe2000000000a */
[----:B---3--:R-:W-:-:S04]  /*03a0*/  FMUL R8, R6, R11 ;  /* 0x0000000b06087220 */ /* 0x008fc80000400000 */
[----:B------:R-:W0:Y:S01]  /*03b0*/  FCHK P0, R8, R13 ;  /* 0x0000000d08007302 */ /* 0x000e220000000000 */
[----:B------:R-:W-:-:S04]  /*03c0*/  FFMA R7, R2, R8, RZ ;  /* 0x0000000802077223 */ /* 0x000fc800000000ff */
[----:B------:R-:W-:-:S04]  /*03d0*/  FFMA R6, R7, -R13, R8 ;  /* 0x8000000d07067223 */ /* 0x000fc80000000008 */
[----:B------:R-:W-:Y:S01]  /*03e0*/  FFMA R2, R2, R6, R7 ;  /* 0x0000000602027223 */ /* 0x000fe20000000007 */
[----:B0-----:R-:W-:Y:S06]  /*03f0*/  @!P0 BRA `(.L_x_5) ;  /* 0x0000000000188947 */ /* 0x001fec0003800000 */
[----:B------:R-:W0:Y:S01]  /*0400*/  LDCU UR7, c[0x0][0x3c8] ;  /* 0x00007900ff0777ac */ /* 0x000e220008000800 */
[----:B------:R-:W-:Y:S01]  /*0410*/  IMAD.MOV.U32 R6, RZ, RZ, R8 ;  /* 0x000000ffff067224 */ /* 0x000fe200078e0008 */
[----:B------:R-:W-:Y:S02]  /*0420*/  MOV R8, 0x450 ;  /* 0x0000045000087802 */ /* 0x000fe40000000f00 */
[----:B0-----:R-:W-:-:S07]  /*0430*/  MOV R7, UR7 ;  /* 0x0000000700077c02 */ /* 0x001fce0008000f00 */
[----:B------:R-:W-:Y:S05]  /*0440*/  CALL.REL.NOINC `($__internal_2_$__cuda_sm3x_div_rn_noftz_f32_slowpath) ;  /* 0x0000004400b87944 */ /* 0x000fea0003c00000 */
[----:B------:R-:W-:-:S07]  /*0450*/  IMAD.MOV.U32 R2, RZ, RZ, R24 ;  /* 0x000000ffff027224 */ /* 0x000fce00078e0018 */
.L_x_5:
[----:B------:R-:W-:Y:S05]  /*0460*/  BSYNC.RECONVERGENT B3 ;  /* 0x0000000000037941 */ /* 0x000fea0003800200 */
.L_x_4:
[----:B------:R-:W0:Y:S01]  /*0470*/  LDC.64 R6, c[0x0][0x380] ;  /* 0x0000e000ff067b82 */ /* 0x000e220000000a00 */
[----:B------:R-:W-:-:S07]  /*0480*/  VIADD R3, R3, 0x1 ;  /* 0x0000000103037836 */ /* 0x000fce0000000000 */
[----:B------:R-:W1:Y:S01]  /*0490*/  LDC R11, c[0x0][0x3c8] ;  /* 0x0000f200ff0b7b82 */ /* 0x000e620000000800 */
[----:B0-----:R-:W-:-:S06]  /*04a0*/  IMAD.WIDE.U32 R6, R3, 0x4, R6 ;  /* 0x0000000403067825 */ /* 0x001fcc00078e0006 */
[----:B------:R-:W2:Y:S01]  /*04b0*/  LDG.E R6, desc[UR4][R6.64] ;  /* 0x0000000406067981 */ /* 0x000ea2000c1e1900 */
[----:B------:R-:W-:Y:S01]  /*04c0*/  BSSY.RECONVERGENT B3, `(.L_x_6) ;  /* 0x0000010000037945 */ /* 0x000fe20003800200 */
[----:B-1----:R-:W0:Y:S01]  /*04d0*/  MUFU.RCP R8, R11 ;  /* 0x0000000b00087308 */ /* 0x002e220000001000 */
[-C--:B------:R-:W-:Y:S01]  /*04e0*/  FFMA R9, -R9, R11.reuse, R0 ;  /* 0x0000000b09097223 */ /* 0x080fe20000000100 */
[----:B0-----:R-:W-:-:S04]  /*04f0*/  FFMA R3, R8, -R11, 1 ;  /* 0x3f80000008037423 */ /* 0x001fc8000000080b */
[----:B------:R-:W-:Y:S01]  /*0500*/  FFMA R0, R8, R3, R8 ;  /* 0x0000000308007223 */ /* 0x000fe20000000008 */
[----:B--2---:R-:W-:-:S04]  /*0510*/  FMUL R6, R6, R9 ;  /* 0x0000000906067220 */ /* 0x004fc80000400000 */
[----:B------:R-:W0:Y:S01]  /*0520*/  FCHK P0, R6, R11 ;  /* 0x0000000b06007302 */ /* 0x000e220000000000 */
[----:B------:R-:W-:-:S04]  /*0530*/  FFMA R3, R0, R6, RZ ;  /* 0x0000000600037223 */ /* 0x000fc800000000ff */
[----:B------:R-:W-:-:S04]  /*0540*/  FFMA R8, R3, -R11, R6 ;  /* 0x8000000b03087223 */ /* 0x000fc80000000006 */
[----:B------:R-:W-:Y:S01]  /*0550*/  FFMA R3, R0, R8, R3 ;  /* 0x0000000800037223 */ /* 0x000fe20000000003 */
[----:B0-----:R-:W-:Y:S06]  /*0560*/  @!P0 BRA `(.L_x_7) ;  /* 0x0000000000148947 */ /* 0x001fec0003800000 */
[----:B------:R-:W0:Y:S01]  /*0570*/  LDCU UR7, c[0x0][0x3c8] ;  /* 0x00007900ff0777ac */ /* 0x000e220008000800 */
[----:B------:R-:W-:Y:S02]  /*0580*/  MOV R8, 0x5b0 ;  /* 0x000005b000087802 */ /* 0x000fe40000000f00 */
[----:B0-----:R-:W-:-:S07]  /*0590*/  MOV R7, UR7 ;  /* 0x0000000700077c02 */ /* 0x001fce0008000f00 */
[----:B------:R-:W-:Y:S05]  /*05a0*/  CALL.REL.NOINC `($__internal_2_$__cuda_sm3x_div_rn_noftz_f32_slowpath) ;  /* 0x0000004400607944 */ /* 0x000fea0003c00000 */
[----:B------:R-:W-:-:S07]  /*05b0*/  IMAD.MOV.U32 R3, RZ, RZ, R24 ;  /* 0x000000ffff037224 */ /* 0x000fce00078e0018 */
.L_x_7:
[----:B------:R-:W-:Y:S05]  /*05c0*/  BSYNC.RECONVERGENT B3 ;  /* 0x0000000000037941 */ /* 0x000fea0003800200 */
.L_x_6:
[----:B------:R-:W-:Y:S01]  /*05d0*/  FADD R0, R3, R2 ;  /* 0x0000000203007221 */ /* 0x000fe20000000000 */
[----:B------:R-:W0:Y:S03]  /*05e0*/  LDCU UR7, c[0x0][0x3ec] ;  /* 0x00007d80ff0777ac */ /* 0x000e260008000800 */
[----:B------:R1:W2:Y:S01]  /*05f0*/  F2F.F64.F32 R2, R0 ;  /* 0x0000000000027310 */ /* 0x0002a20000201800 */
[----:B------:R-:W3:Y:S01]  /*0600*/  LDCU UR10, c[0x0][0x3c8] ;  /* 0x00007900ff0a77ac */ /* 0x000ee20008000800 */
[----:B------:R-:W-:Y:S01]  /*0610*/  UMOV UR8, 0xd288ce70 ;  /* 0xd288ce7000087882 */ /* 0x000fe20000000000 */
[----:B------:R-:W-:Y:S01]  /*0620*/  UMOV UR9, 0x40c67f2e ;  /* 0x40c67f2e00097882 */ /* 0x000fe20000000000 */
[----:B-1----:R-:W-:Y:S01]  /*0630*/  MOV R0, 0x1 ;  /* 0x0000000100007802 */ /* 0x002fe20000000f00 */
[----:B--2---:R-:W-:-:S03]  /*0640*/  DMUL R6, R2, UR8 ;  /* 0x0000000802067c28 */ /* 0x004fc60008000000 */
[----:B0-----:R-:W0:Y:S01]  /*0650*/  F2F.F64.F32 R8, UR7 ;  /* 0x0000000700087d10 */ /* 0x001e220008201800 */
[----:B------:R-:W-:Y:S01]  /*0660*/  UMOV UR8, 0x9999999a ;  /* 0x9999999a00087882 */ /* 0x000fe20000000000 */
[----:B------:R-:W-:Y:S01]  /*0670*/  UMOV UR9, 0x3fb99999 ;  /* 0x3fb9999900097882 */ /* 0x000fe20000000000 */
[----:B---3--:R-:W-:Y:S02]  /*0680*/  IMAD.U32 R11, RZ, RZ, UR10 ;  /* 0x0000000aff0b7e24 */ /* 0x008fe4000f8e00ff */
[----:B------:R-:W-:-:S03]  /*0690*/  DMUL R6, R2, R6 ;  /* 0x0000000602067228 */ /* 0x000fc60000000000 */
[----:B------:R-:W1:Y:S05]  /*06a0*/  F2F.F64.F32 R2, R11 ;  /* 0x0000000b00027310 */ /* 0x000e6a0000201800 */
[----:B0-----:R-:W-:-:S08]  /*06b0*/  DMUL R6, R6, R8 ;  /* 0x0000000806067228 */ /* 0x001fd00000000000 */
[----:B-1----:R-:W-:-:S10]  /*06c0*/  DMUL R2, R6, R2 ;  /* 0x0000000206027228 */ /* 0x002fd40000000000 */
[----:B------:R-:W0:Y:S08]  /*06d0*/  F2F.F32.F64 R2, R2 ;  /* 0x0000000200027310 */ /* 0x000e300000301000 */
[----:B0-----:R-:W0:Y:S02]  /*06e0*/  F2F.F64.F32 R6, R2 ;  /* 0x0000000200067310 */ /* 0x001e240000201800 */
[----:B0-----:R-:W-:-:S14]  /*06f0*/  DSETP.GE.AND P0, PT, R6, UR8, PT ;  /* 0x0000000806007e2a */ /* 0x001fdc000bf06000 */
[----:B------:R0:W-:Y:S02]  /*0700*/  @P0 STG.E.U8 desc[UR4][R22.64], R0 ;  /* 0x0000000016000986 */ /* 0x0001e4000c101104 */
.L_x_1:
[----:B------:R-:W-:Y:S05]  /*0710*/  BSYNC.RECONVERGENT B2 ;  /* 0x0000000000027941 */ /* 0x000fea0003800200 */
.L_x_0:
[----:B------:R-:W-:-:S13]  /*0720*/  FSETP.GEU.AND P0, PT, R5, R4, PT ;  /* 0x000000040500720b */ /* 0x000fda0003f0e000 */
[----:B------:R-:W-:Y:S05]  /*0730*/  @P0 EXIT ;  /* 0x000000000000094d */ /* 0x000fea0003800000 */
[----:B0-----:R-:W2:Y:S02]  /*0740*/  LDG.E.U8 R0, desc[UR4][R22.64] ;  /* 0x0000000416007981 */ /* 0x001ea4000c1e1100 */
[----:B--2---:R-:W-:-:S13]  /*0750*/  ISETP.NE.AND P0, PT, R0, RZ, PT ;  /* 0x000000ff0000720c */ /* 0x004fda0003f05270 */
[----:B------:R-:W-:Y:S05]  /*0760*/  @!P0 EXIT ;  /* 0x000000000000894d */ /* 0x000fea0003800000 */
[----:B------:R-:W0:Y:S01]  /*0770*/  LDCU UR6, c[0x0][0x3c4] ;  /* 0x00007880ff0677ac */ /* 0x000e220008000800 */
[----:B------:R-:W1:Y:S01]  /*0780*/  MUFU.RCP R0, R11 ;  /* 0x0000000b00007308 */ /* 0x000e620000001000 */
[----:B------:R-:W-:Y:S01]  /*0790*/  BSSY.RECONVERGENT B2, `(.L_x_8) ;  /* 0x000000f000027945 */ /* 0x000fe20003800200 */
[----:B0-----:R-:W-:Y:S01]  /*07a0*/  FADD R3, R5, -UR6 ;  /* 0x8000000605037e21 */ /* 0x001fe20008000000 */
[----:B-1----:R-:W-:-:S05]  /*07b0*/  FFMA R7, R0, -R11, 1 ;  /* 0x3f80000000077423 */ /* 0x002fca000000080b */
[----:B------:R-:W0:Y:S01]  /*07c0*/  FCHK P0, R3, R11 ;  /* 0x0000000b03007302 */ /* 0x000e220000000000 */
[----:B------:R-:W-:-:S04]  /*07d0*/  FFMA R0, R0, R7, R0 ;  /* 0x0000000700007223 */ /* 0x000fc80000000000 */
[----:B------:R-:W-:-:S04]  /*07e0*/  FFMA R20, R3, R0, RZ ;  /* 0x0000000003147223 */ /* 0x000fc800000000ff */
[----:B------:R-:W-:-:S04]  /*07f0*/  FFMA R7, R20, -R11, R3 ;  /* 0x8000000b14077223 */ /* 0x000fc80000000003 */
[----:B------:R-:W-:Y:S01]  /*0800*/  FFMA R20, R0, R7, R20 ;  /* 0x0000000700147223 */ /* 0x000fe20000000014 */
[----:B0-----:R-:W-:Y:S06]  /*0810*/  @!P0 BRA `(.L_x_9) ;  /* 0x0000000000188947 */ /* 0x001fec0003800000 */
[----:B------:R-:W0:Y:S01]  /*0820*/  LDCU UR6, c[0x0][0x3c8] ;  /* 0x00007900ff0677ac */ /* 0x000e220008000800 */
[----:B------:R-:W-:Y:S01]  /*0830*/  IMAD.MOV.U32 R6, RZ, RZ, R3 ;  /* 0x000000ffff067224 */ /* 0x000fe200078e0003 */
[----:B------:R-:W-:Y:S01]  /*0840*/  MOV R8, 0x870 ;  /* 0x0000087000087802 */ /* 0x000fe20000000f00 */
[----:B0-----:R-:W-:-:S07]  /*0850*/  IMAD.U32 R7, RZ, RZ, UR6 ;  /* 0x00000006ff077e24 */ /* 0x001fce000f8e00ff */
[----:B------:R-:W-:Y:S05]  /*0860*/  CALL.REL.NOINC `($__internal_2_$__cuda_sm3x_div_rn_noftz_f32_slowpath) ;  /* 0x0000004000b07944 */ /* 0x000fea0003c00000 */
[----:B------:R-:W-:-:S07]  /*0870*/  MOV R20, R24 ;  /* 0x0000001800147202 */ /* 0x000fce0000000f00 */
.L_x_9:
[----:B------:R-:W-:Y:S05]  /*0880*/  BSYNC.RECONVERGENT B2 ;  /* 0x0000000000027941 */ /* 0x000fea0003800200 */
.L_x_8:
        /* <DEDUP_REMOVED lines=8> */
[----:B------:R-:W-:Y:S01]  /*0910*/  BSSY.RECONVERGENT B2, `(.L_x_10) ;  /* 0x0000014000027945 */ /* 0x000fe20003800200 */
[----:B------:R-:W-:Y:S02]  /*0920*/  IMAD.MOV.U32 R21, RZ, RZ, RZ ;  /* 0x000000ffff157224 */ /* 0x000fe400078e00ff */
[----:B------:R-:W-:-:S04]  /*0930*/  FMUL R4, R4, R11 ;  /* 0x0000000b04047220 */ /* 0x000fc80000400000 */
[----:B-1----:R-:W-:-:S04]  /*0940*/  FADD R0, R4, UR6 ;  /* 0x0000000604007e21 */ /* 0x002fc80008000000 */
        /* <DEDUP_REMOVED lines=16> */
.L_x_11:
[----:B------:R-:W-:Y:S05]  /*0a50*/  BSYNC.RECONVERGENT B2 ;  /* 0x0000000000027941 */ /* 0x000fea0003800200 */
.L_x_10:
[----:B------:R-:W0:Y:S01]  /*0a60*/  LDC.64 R6, c[0x0][0x380] ;  /* 0x0000e000ff067b82 */ /* 0x000e220000000a00 */
[----:B------:R-:W-:-:S07]  /*0a70*/  VIADD R18, R20, 0x1 ;  /* 0x0000000114127836 */ /* 0x000fce0000000000 */
[----:B------:R-:W1:Y:S01]  /*0a80*/  LDC R11, c[0x0][0x3c8] ;  /* 0x0000f200ff0b7b82 */ /* 0x000e620000000800 */
[----:B0-----:R-:W-:-:S06]  /*0a90*/  IMAD.WIDE.U32 R6, R18, 0x4, R6 ;  /* 0x0000000412067825 */ /* 0x001fcc00078e0006 */
[----:B------:R-:W2:Y:S01]  /*0aa0*/  LDG.E R7, desc[UR4][R6.64] ;  /* 0x0000000406077981 */ /* 0x000ea2000c1e1900 */
[----:B------:R-:W-:Y:S01]  /*0ab0*/  FADD R32, R3, -R4 ;  /* 0x8000000403207221 */ /* 0x000fe20000000000 */
[----:B-1----:R-:W0:Y:S01]  /*0ac0*/  MUFU.RCP R2, R11 ;  /* 0x0000000b00027308 */ /* 0x002e220000001000 */
[----:B------:R-:W-:Y:S01]  /*0ad0*/  BSSY.RECONVERGENT B2, `(.L_x_12) ;  /* 0x000000f000027945 */ /* 0x000fe20003800200 */
[----:B------:R-:W-:Y:S02]  /*0ae0*/  HFMA2 R19, -RZ, RZ, 0, 0 ;  /* 0x00000000ff137431 */ /* 0x000fe400000001ff */
        /* <DEDUP_REMOVED lines=9> */
[----:B------:R-:W-:Y:S01]  /*0b80*/  MOV R8, 0xbb0 ;  /* 0x00000bb000087802 */ /* 0x000fe20000000f00 */
[----:B0-----:R-:W-:-:S07]  /*0b90*/  IMAD.U32 R7, RZ, RZ, UR6 ;  /* 0x00000006ff077e24 */ /* 0x001fce000f8e00ff */
[----:B------:R-:W-:Y:S05]  /*0ba0*/  CALL.REL.NOINC `($__internal_2_$__cuda_sm3x_div_rn_noftz_f32_slowpath) ;  /* 0x0000003c00e07944 */ /* 0x000fea0003c00000 */
[----:B------:R-:W-:-:S07]  /*0bb0*/  MOV R2, R24 ;  /* 0x0000001800027202 */ /* 0x000fce0000000f00 */
.L_x_13:
[----:B------:R-:W-:Y:S05]  /*0bc0*/  BSYNC.RECONVERGENT B2 ;  /* 0x0000000000027941 */ /* 0x000fea0003800200 */
.L_x_12:
[----:B------:R-:W0:Y:S01]  /*0bd0*/  LDCU UR6, c[0x0][0x3c8] ;  /* 0x00007900ff0677ac */ /* 0x000e220008000800 */
[----:B------:R-:W-:Y:S01]  /*0be0*/  F2F.F64.F32 R12, R0 ;  /* 0x00000000000c7310 */ /* 0x000fe20000201800 */
[----:B------:R-:W-:Y:S01]  /*0bf0*/  BSSY.RECONVERGENT B1, `(.L_x_14) ;  /* 0x000008e000017945 */ /* 0x000fe20003800200 */
[----:B------:R-:W-:-:S06]  /*0c00*/  FADD R9, R2, R9 ;  /* 0x0000000902097221 */ /* 0x000fcc0000000000 */
[----:B------:R-:W-:Y:S08]  /*0c10*/  F2F.F64.F32 R30, R5 ;  /* 0x00000005001e7310 */ /* 0x000ff00000201800 */
[----:B0-----:R-:W0:Y:S02]  /*0c20*/  F2F.F64.F32 R16, UR6 ;  /* 0x0000000600107d10 */ /* 0x001e240008201800 */
[----:B0-----:R-:W-:-:S08]  /*0c30*/  DMUL R14, R16, 0.5 ;  /* 0x3fe00000100e7828 */ /* 0x001fd00000000000 */
[----:B------:R-:W-:-:S08]  /*0c40*/  DADD R28, R12, R14 ;  /* 0x000000000c1c7229 */ /* 0x000fd0000000000e */
[----:B------:R-:W-:-:S14]  /*0c50*/  DSETP.GEU.AND P0, PT, R28, R30, PT ;  /* 0x0000001e1c00722a */ /* 0x000fdc0003f0e000 */
[----:B------:R-:W-:Y:S05]  /*0c60*/  @P0 BRA `(.L_x_15) ;  /* 0x0000000400140947 */ /* 0x000fea0003800000 */
[----:B------:R-:W0:Y:S02]  /*0c70*/  LDCU.64 UR6, c[0x0][0x390] ;  /* 0x00007200ff0677ac */ /* 0x000e240008000a00 */
[----:B0-----:R-:W-:-:S04]  /*0c80*/  LEA R24, P0, R20, UR6, 0x2 ;  /* 0x0000000614187c11 */ /* 0x001fc8000f8010ff */
[----:B------:R-:W-:-:S05]  /*0c90*/  LEA.HI.X R25, R20, UR7, RZ, 0x2, P0 ;  /* 0x0000000714197c11 */ /* 0x000fca00080f14ff */
[----:B------:R-:W2:Y:S01]  /*0ca0*/  LDG.E R24, desc[UR4][R24.64] ;  /* 0x0000000418187981 */ /* 0x000ea2000c1e1900 */
[----:B------:R-:W0:Y:S01]  /*0cb0*/  MUFU.RCP64H R3, R17 ;  /* 0x0000001100037308 */ /* 0x000e220000001800 */
[----:B------:R-:W-:Y:S01]  /*0cc0*/  IMAD.MOV.U32 R2, RZ, RZ, 0x1 ;  /* 0x00000001ff027424 */ /* 0x000fe200078e00ff */
[C---:B------:R-:W-:Y:S01]  /*0cd0*/  DFMA R28, R16.reuse, 1.5, R12 ;  /* 0x3ff80000101c782b */ /* 0x040fe2000000000c */
[----:B------:R-:W-:Y:S04]  /*0ce0*/  BSSY.RECONVERGENT B2, `(.L_x_16) ;  /* 0x0000018000027945 */ /* 0x000fe80003800200 */
[----:B0-----:R-:W-:-:S08]  /*0cf0*/  DFMA R6, -R16, R2, 1 ;  /* 0x3ff000001006742b */ /* 0x001fd00000000102 */
[----:B------:R-:W-:-:S08]  /*0d00*/  DFMA R6, R6, R6, R6 ;  /* 0x000000060606722b */ /* 0x000fd00000000006 */
[----:B------:R-:W-:Y:S02]  /*0d10*/  DFMA R10, R2, R6, R2 ;  /* 0x00000006020a722b */ /* 0x000fe40000000002 */
[----:B------:R-:W-:-:S06]  /*0d20*/  DADD R6, -R30, R28 ;  /* 0x000000001e067229 */ /* 0x000fcc000000011c */
[----:B------:R-:W-:-:S08]  /*0d30*/  DFMA R12, -R16, R10, 1 ;  /* 0x3ff00000100c742b */ /* 0x000fd0000000010a */
[----:B------:R-:W-:Y:S01]  /*0d40*/  DFMA R12, R10, R12, R10 ;  /* 0x0000000c0a0c722b */ /* 0x000fe2000000000a */
[----:B--2---:R-:W0:Y:S02]  /*0d50*/  F2F.F64.F32 R2, R24 ;  /* 0x0000001800027310 */ /* 0x004e240000201800 */
[----:B0-----:R-:W-:-:S08]  /*0d60*/  DMUL R10, R2, R6 ;  /* 0x00000006020a7228 */ /* 0x001fd00000000000 */
[----:B------:R-:W-:Y:S02]  /*0d70*/  DMUL R2, R10, R12 ;  /* 0x0000000c0a027228 */ /* 0x000fe40000000000 */
[----:B------:R-:W-:-:S06]  /*0d80*/  FSETP.GEU.AND P1, PT, |R11|, 6.5827683646048100446e-37, PT ;  /* 0x036000000b00780b */ /* 0x000fcc0003f2e200 */
[----:B------:R-:W-:-:S08]  /*0d90*/  DFMA R6, -R16, R2, R10 ;  /* 0x000000021006722b */ /* 0x000fd0000000010a */
[----:B------:R-:W-:-:S10]  /*0da0*/  DFMA R2, R12, R6, R2 ;  /* 0x000000060c02722b */ /* 0x000fd40000000002 */
[----:B------:R-:W-:-:S05]  /*0db0*/  FFMA R6, RZ, R17, R3 ;  /* 0x00000011ff067223 */ /* 0x000fca0000000003 */
[----:B------:R-:W-:-:S13]  /*0dc0*/  FSETP.GT.AND P0, PT, |R6|, 1.469367938527859385e-39, PT ;  /* 0x001000000600780b */ /* 0x000fda0003f04200 */
[----:B------:R-:W-:Y:S05]  /*0dd0*/  @P0 BRA P1, `(.L_x_17) ;  /* 0x0000000000200947 */ /* 0x000fea0000800000 */
[----:B------:R-:W-:Y:S01]  /*0de0*/  MOV R8, R10 ;  /* 0x0000000a00087202 */ /* 0x000fe20000000f00 */
[----:B------:R-:W-:Y:S01]  /*0df0*/  IMAD.MOV.U32 R7, RZ, RZ, R11 ;  /* 0x000000ffff077224 */ /* 0x000fe200078e000b */
[----:B------:R-:W-:Y:S01]  /*0e00*/  MOV R26, R16 ;  /* 0x00000010001a7202 */ /* 0x000fe20000000f00 */
[----:B------:R-:W-:Y:S01]  /*0e10*/  IMAD.MOV.U32 R27, RZ, RZ, R17 ;  /* 0x000000ffff1b7224 */ /* 0x000fe200078e0011 */
[----:B------:R-:W-:-:S07]  /*0e20*/  MOV R6, 0xe40 ;  /* 0x00000e4000067802 */ /* 0x000fce0000000f00 */
[----:B------:R-:W-:Y:S05]  /*0e30*/  CALL.REL.NOINC `($__internal_0_$__cuda_sm20_div_rn_f64_full) ;  /* 0x0000003400507944 */ /* 0x000fea0003c00000 */
[----:B------:R-:W-:Y:S01]  /*0e40*/  MOV R2, R8 ;  /* 0x0000000800027202 */ /* 0x000fe20000000f00 */
[----:B------:R-:W-:-:S07]  /*0e50*/  IMAD.MOV.U32 R3, RZ, RZ, R7 ;  /* 0x000000ffff037224 */ /* 0x000fce00078e0007 */
.L_x_17:
[----:B------:R-:W-:Y:S05]  /*0e60*/  BSYNC.RECONVERGENT B2 ;  /* 0x0000000000027941 */ /* 0x000fea0003800200 */
.L_x_16:
[----:B------:R-:W0:Y:S02]  /*0e70*/  LDCU.64 UR6, c[0x0][0x390] ;  /* 0x00007200ff0677ac */ /* 0x000e240008000a00 */
[----:B0-----:R-:W-:-:S04]  /*0e80*/  LEA R10, P0, R18, UR6, 0x2 ;  /* 0x00000006120a7c11 */ /* 0x001fc8000f8010ff */
[----:B------:R-:W-:-:S05]  /*0e90*/  LEA.HI.X R11, R18, UR7, RZ, 0x2, P0 ;  /* 0x00000007120b7c11 */ /* 0x000fca00080f14ff */
[----:B------:R-:W2:Y:S01]  /*0ea0*/  LDG.E R8, desc[UR4][R10.64] ;  /* 0x000000040a087981 */ /* 0x000ea2000c1e1900 */
[----:B------:R-:W0:Y:S01]  /*0eb0*/  MUFU.RCP64H R7, R17 ;  /* 0x0000001100077308 */ /* 0x000e220000001800 */
[----:B------:R-:W-:Y:S01]  /*0ec0*/  HFMA2 R6, -RZ, RZ, 0, 5.9604644775390625e-08 ;  /* 0x00000001ff067431 */ /* 0x000fe200000001ff */
[----:B------:R-:W-:Y:S05]  /*0ed0*/  BSSY.RECONVERGENT B2, `(.L_x_18) ;  /* 0x0000018000027945 */ /* 0x000fea0003800200 */
[----:B0-----:R-:W-:-:S08]  /*0ee0*/  DFMA R12, -R16, R6, 1 ;  /* 0x3ff00000100c742b */ /* 0x001fd00000000106 */
[----:B------:R-:W-:Y:S02]  /*0ef0*/  DFMA R24, R12, R12, R12 ;  /* 0x0000000c0c18722b */ /* 0x000fe4000000000c */
[----:B------:R-:W0:Y:S06]  /*0f00*/  F2F.F64.F32 R12, R32 ;  /* 0x00000020000c7310 */ /* 0x000e2c0000201800 */
[----:B------:R-:W-:-:S08]  /*0f10*/  DFMA R24, R6, R24, R6 ;  /* 0x000000180618722b */ /* 0x000fd00000000006 */
[----:B------:R-:W-:Y:S02]  /*0f20*/  DFMA R26, -R16, R24, 1 ;  /* 0x3ff00000101a742b */ /* 0x000fe40000000118 */
[----:B0-----:R-:W-:-:S06]  /*0f30*/  DADD R12, -R14, R12 ;  /* 0x000000000e0c7229 */ /* 0x001fcc000000010c */
        /* <DEDUP_REMOVED lines=10> */
[----:B------:R-:W-:Y:S01]  /*0fe0*/  IMAD.MOV.U32 R8, RZ, RZ, R24 ;  /* 0x000000ffff087224 */ /* 0x000fe200078e0018 */
[----:B------:R-:W-:Y:S01]  /*0ff0*/  MOV R7, R25 ;  /* 0x0000001900077202 */ /* 0x000fe20000000f00 */
[----:B------:R-:W-:Y:S01]  /*1000*/  IMAD.MOV.U32 R26, RZ, RZ, R16 ;  /* 0x000000ffff1a7224 */ /* 0x000fe200078e0010 */
[----:B------:R-:W-:Y:S02]  /*1010*/  MOV R27, R17 ;  /* 0x00000011001b7202 */ /* 0x000fe40000000f00 */
[----:B------:R-:W-:-:S07]  /*1020*/  MOV R6, 0x1040 ;  /* 0x0000104000067802 */ /* 0x000fce0000000f00 */
[----:B------:R-:W-:Y:S05]  /*1030*/  CALL.REL.NOINC `($__internal_0_$__cuda_sm20_div_rn_f64_full) ;  /* 0x0000003000d07944 */ /* 0x000fea0003c00000 */
[----:B------:R-:W-:-:S07]  /*1040*/  IMAD.MOV.U32 R6, RZ, RZ, R8 ;  /* 0x000000ffff067224 */ /* 0x000fce00078e0008 */
.L_x_19:
[----:B------:R-:W-:Y:S05]  /*1050*/  BSYNC.RECONVERGENT B2 ;  /* 0x0000000000027941 */ /* 0x000fea0003800200 */
.L_x_18:
[----:B------:R-:W-:Y:S01]  /*1060*/  DADD R32, R6, R2 ;  /* 0x0000000006207229 */ /* 0x000fe20000000002 */
[----:B------:R-:W-:Y:S01]  /*1070*/  MOV R34, R20 ;  /* 0x0000001400227202 */ /* 0x000fe20000000f00 */
[----:B------:R-:W-:Y:S01]  /*1080*/  IMAD.MOV.U32 R3, RZ, RZ, R19 ;  /* 0x000000ffff037224 */ /* 0x000fe200078e0013 */
[----:B------:R-:W-:Y:S01]  /*1090*/  MOV R2, R18 ;  /* 0x0000001200027202 */ /* 0x000fe20000000f00 */
[----:B------:R-:W-:Y:S01]  /*10a0*/  IMAD.MOV.U32 R35, RZ, RZ, R21 ;  /* 0x000000ffff237224 */ /* 0x000fe200078e0015 */
[----:B------:R-:W-:Y:S06]  /*10b0*/  BRA `(.L_x_20) ;  /* 0x0000000400047947 */ /* 0x000fec0003800000 */
.L_x_15:
[----:B------:R-:W0:Y:S01]  /*10c0*/  LDC.64 R2, c[0x0][0x390] ;  /* 0x0000e400ff027b82 */ /* 0x000e220000000a00 */
[----:B------:R-:W-:-:S05]  /*10d0*/  IADD3 R34, PT, PT, R20, -0x1, RZ ;  /* 0xffffffff14227810 */ /* 0x000fca0007ffe0ff */
[----:B0-----:R-:W-:-:S05]  /*10e0*/  IMAD.WIDE.U32 R2, R34, 0x4, R2 ;  /* 0x0000000422027825 */ /* 0x001fca00078e0002 */
[----:B------:R-:W2:Y:S01]  /*10f0*/  LDG.E R8, desc[UR4][R2.64] ;  /* 0x0000000402087981 */ /* 0x000ea2000c1e1900 */
[----:B------:R-:W0:Y:S01]  /*1100*/  MUFU.RCP64H R11, R17 ;  /* 0x00000011000b7308 */ /* 0x000e220000001800 */
[----:B------:R-:W-:Y:S01]  /*1110*/  IMAD.MOV.U32 R10, RZ, RZ, 0x1 ;  /* 0x00000001ff0a7424 */ /* 0x000fe200078e00ff */
[----:B------:R-:W-:Y:S01]  /*1120*/  BSSY.RECONVERGENT B2, `(.L_x_21) ;  /* 0x0000018000027945 */ /* 0x000fe20003800200 */
[----:B------:R-:W-:-:S04]  /*1130*/  MOV R35, RZ ;  /* 0x000000ff00237202 */ /* 0x000fc80000000f00 */
        /* <DEDUP_REMOVED lines=18> */
[----:B------:R-:W-:-:S07]  /*1260*/  MOV R6, 0x1280 ;  /* 0x0000128000067802 */ /* 0x000fce0000000f00 */
[----:B------:R-:W-:Y:S05]  /*1270*/  CALL.REL.NOINC `($__internal_0_$__cuda_sm20_div_rn_f64_full) ;  /* 0x0000003000407944 */ /* 0x000fea0003c00000 */
[----:B------:R-:W-:Y:S01]  /*1280*/  MOV R2, R8 ;  /* 0x0000000800027202 */ /* 0x000fe20000000f00 */
[----:B------:R-:W-:-:S07]  /*1290*/  IMAD.MOV.U32 R3, RZ, RZ, R7 ;  /* 0x000000ffff037224 */ /* 0x000fce00078e0007 */
.L_x_22:
[----:B------:R-:W-:Y:S05]  /*12a0*/  BSYNC.RECONVERGENT B2 ;  /* 0x0000000000027941 */ /* 0x000fea0003800200 */
.L_x_21:
        /* <DEDUP_REMOVED lines=12> */
[----:B0-----:R-:W-:-:S06]  /*1370*/  DADD R12, R14, R12 ;  /* 0x000000000e0c7229 */ /* 0x001fcc000000000c */
        /* <DEDUP_REMOVED lines=17> */
.L_x_24:
[----:B------:R-:W-:Y:S05]  /*1490*/  BSYNC.RECONVERGENT B2 ;  /* 0x0000000000027941 */ /* 0x000fea0003800200 */
.L_x_23:
[----:B------:R-:W-:Y:S01]  /*14a0*/  DADD R32, R6, R2 ;  /* 0x0000000006207229 */ /* 0x000fe20000000002 */
[----:B------:R-:W-:Y:S01]  /*14b0*/  MOV R2, R20 ;  /* 0x0000001400027202 */ /* 0x000fe20000000f00 */
[----:B------:R-:W-:-:S09]  /*14c0*/  IMAD.MOV.U32 R3, RZ, RZ, R21 ;  /* 0x000000ffff037224 */ /* 0x000fd200078e0015 */
.L_x_20:
[----:B------:R-:W-:Y:S05]  /*14d0*/  BSYNC.RECONVERGENT B1 ;  /* 0x0000000000017941 */ /* 0x000fea0003800200 */
.L_x_14:
[----:B------:R-:W0:Y:S02]  /*14e0*/  LDCU.64 UR6, c[0x0][0x388] ;  /* 0x00007100ff0677ac */ /* 0x000e240008000a00 */
[----:B0-----:R-:W-:-:S04]  /*14f0*/  LEA R10, P0, R34, UR6, 0x2 ;  /* 0x00000006220a7c11 */ /* 0x001fc8000f8010ff */
[----:B------:R-:W-:-:S05]  /*1500*/  LEA.HI.X R11, R34, UR7, R35, 0x2, P0 ;  /* 0x00000007220b7c11 */ /* 0x000fca00080f1423 */
[----:B------:R-:W2:Y:S01]  /*1510*/  LDG.E R8, desc[UR4][R10.64] ;  /* 0x000000040a087981 */ /* 0x000ea2000c1e1900 */
[----:B------:R-:W-:-:S04]  /*1520*/  LEA R6, P0, R2, UR6, 0x2 ;  /* 0x0000000602067c11 */ /* 0x000fc8000f8010ff */
[----:B------:R-:W-:-:S05]  /*1530*/  LEA.HI.X R7, R2, UR7, R3, 0x2, P0 ;  /* 0x0000000702077c11 */ /* 0x000fca00080f1403 */
[----:B------:R-:W3:Y:S01]  /*1540*/  LDG.E R6, desc[UR4][R6.64] ;  /* 0x0000000406067981 */ /* 0x000ee2000c1e1900 */
[----:B------:R-:W0:Y:S01]  /*1550*/  MUFU.RCP64H R3, R17 ;  /* 0x0000001100037308 */ /* 0x000e220000001800 */
[----:B------:R-:W-:Y:S01]  /*1560*/  HFMA2 R2, -RZ, RZ, 0, 5.9604644775390625e-08 ;  /* 0x00000001ff027431 */ /* 0x000fe200000001ff */
[----:B------:R-:W-:Y:S01]  /*1570*/  DADD R28, -R30, R28 ;  /* 0x000000001e1c7229 */ /* 0x000fe2000000011c */
[----:B------:R-:W-:Y:S04]  /*1580*/  BSSY.RECONVERGENT B1, `(.L_x_25) ;  /* 0x0000018000017945 */ /* 0x000fe80003800200 */
[----:B0-----:R-:W-:-:S08]  /*1590*/  DFMA R24, -R16, R2, 1 ;  /* 0x3ff000001018742b */ /* 0x001fd00000000102 */
[----:B------:R-:W-:-:S08]  /*15a0*/  DFMA R24, R24, R24, R24 ;  /* 0x000000181818722b */ /* 0x000fd00000000018 */
[----:B------:R-:W-:-:S08]  /*15b0*/  DFMA R24, R2, R24, R2 ;  /* 0x000000180218722b */ /* 0x000fd00000000002 */
[----:B------:R-:W-:-:S08]  /*15c0*/  DFMA R26, -R16, R24, 1 ;  /* 0x3ff00000101a742b */ /* 0x000fd00000000118 */
[----:B------:R-:W-:Y:S01]  /*15d0*/  DFMA R26, R24, R26, R24 ;  /* 0x0000001a181a722b */ /* 0x000fe20000000018 */
[----:B--2---:R-:W0:Y:S02]  /*15e0*/  F2F.F64.F32 R2, R8 ;  /* 0x0000000800027310 */ /* 0x004e240000201800 */
[----:B0-----:R-:W-:-:S06]  /*15f0*/  DMUL R24, R2, R28 ;  /* 0x0000001c02187228 */ /* 0x001fcc0000000000 */
[----:B---3--:R0:W1:Y:S02]  /*1600*/  F2F.F64.F32 R28, R6 ;  /* 0x00000006001c7310 */ /* 0x0080640000201800 */
[----:B------:R-:W-:Y:S02]  /*1610*/  DMUL R2, R26, R24 ;  /* 0x000000181a027228 */ /* 0x000fe40000000000 */
[----:B------:R-:W-:-:S06]  /*1620*/  FSETP.GEU.AND P1, PT, |R25|, 6.5827683646048100446e-37, PT ;  /* 0x036000001900780b */ /* 0x000fcc0003f2e200 */
[----:B------:R-:W-:-:S08]  /*1630*/  DFMA R10, -R16, R2, R24 ;  /* 0x00000002100a722b */ /* 0x000fd00000000118 */
[----:B------:R-:W-:-:S10]  /*1640*/  DFMA R2, R26, R10, R2 ;  /* 0x0000000a1a02722b */ /* 0x000fd40000000002 */
[----:B------:R-:W-:-:S05]  /*1650*/  FFMA R7, RZ, R17, R3 ;  /* 0x00000011ff077223 */ /* 0x000fca0000000003 */
[----:B------:R-:W-:-:S13]  /*1660*/  FSETP.GT.AND P0, PT, |R7|, 1.469367938527859385e-39, PT ;  /* 0x001000000700780b */ /* 0x000fda0003f04200 */
[----:B01----:R-:W-:Y:S05]  /*1670*/  @P0 BRA P1, `(.L_x_26) ;  /* 0x0000000000200947 */ /* 0x003fea0000800000 */
[----:B------:R-:W-:Y:S01]  /*1680*/  IMAD.MOV.U32 R8, RZ, RZ, R24 ;  /* 0x000000ffff087224 */ /* 0x000fe200078e0018 */
[----:B------:R-:W-:Y:S01]  /*1690*/  MOV R7, R25 ;  /* 0x0000001900077202 */ /* 0x000fe20000000f00 */
[----:B------:R-:W-:Y:S01]  /*16a0*/  IMAD.MOV.U32 R26, RZ, RZ, R16 ;  /* 0x000000ffff1a7224 */ /* 0x000fe200078e0010 */
[----:B------:R-:W-:Y:S02]  /*16b0*/  MOV R27, R17 ;  /* 0x00000011001b7202 */ /* 0x000fe40000000f00 */
[----:B------:R-:W-:-:S07]  /*16c0*/  MOV R6, 0x16e0 ;  /* 0x000016e000067802 */ /* 0x000fce0000000f00 */
[----:B------:R-:W-:Y:S05]  /*16d0*/  CALL.REL.NOINC `($__internal_0_$__cuda_sm20_div_rn_f64_full) ;  /* 0x0000002c00287944 */ /* 0x000fea0003c00000 */
[----:B------:R-:W-:Y:S01]  /*16e0*/  IMAD.MOV.U32 R2, RZ, RZ, R8 ;  /* 0x000000ffff027224 */ /* 0x000fe200078e0008 */
[----:B------:R-:W-:-:S07]  /*16f0*/  MOV R3, R7 ;  /* 0x0000000700037202 */ /* 0x000fce0000000f00 */
.L_x_26:
[----:B------:R-:W-:Y:S05]  /*1700*/  BSYNC.RECONVERGENT B1 ;  /* 0x0000000000017941 */ /* 0x000fea0003800200 */
.L_x_25:
[----:B------:R-:W0:Y:S01]  /*1710*/  MUFU.RCP64H R7, R17 ;  /* 0x0000001100077308 */ /* 0x000e220000001800 */
[----:B------:R-:W-:Y:S01]  /*1720*/  IMAD.MOV.U32 R6, RZ, RZ, 0x1 ;  /* 0x00000001ff067424 */ /* 0x000fe200078e00ff */
[----:B------:R-:W-:Y:S01]  /*1730*/  DMUL R28, R28, R12 ;  /* 0x0000000c1c1c7228 */ /* 0x000fe20000000000 */
[----:B------:R-:W-:Y:S09]  /*1740*/  BSSY.RECONVERGENT B1, `(.L_x_27) ;  /* 0x0000014000017945 */ /* 0x000ff20003800200 */
[----:B------:R-:W-:Y:S01]  /*1750*/  FSETP.GEU.AND P1, PT, |R29|, 6.5827683646048100446e-37, PT ;  /* 0x036000001d00780b */ /* 0x000fe20003f2e200 */
[----:B0-----:R-:W-:-:S08]  /*1760*/  DFMA R10, -R16, R6, 1 ;  /* 0x3ff00000100a742b */ /* 0x001fd00000000106 */
[----:B------:R-:W-:-:S08]  /*1770*/  DFMA R10, R10, R10, R10 ;  /* 0x0000000a0a0a722b */ /* 0x000fd0000000000a */
[----:B------:R-:W-:-:S08]  /*1780*/  DFMA R10, R6, R10, R6 ;  /* 0x0000000a060a722b */ /* 0x000fd00000000006 */
[----:B------:R-:W-:-:S08]  /*1790*/  DFMA R6, -R16, R10, 1 ;  /* 0x3ff000001006742b */ /* 0x000fd0000000010a */
[----:B------:R-:W-:-:S08]  /*17a0*/  DFMA R12, R10, R6, R10 ;  /* 0x000000060a0c722b */ /* 0x000fd0000000000a */
[----:B------:R-:W-:-:S08]  /*17b0*/  DMUL R6, R12, R28 ;  /* 0x0000001c0c067228 */ /* 0x000fd00000000000 */
        /* <DEDUP_REMOVED lines=11> */
[----:B------:R-:W-:-:S07]  /*1870*/  MOV R6, R8 ;  /* 0x0000000800067202 */ /* 0x000fce0000000f00 */
.L_x_28:
[----:B------:R-:W-:Y:S05]  /*1880*/  BSYNC.RECONVERGENT B1 ;  /* 0x0000000000017941 */ /* 0x000fea0003800200 */
.L_x_27:
[----:B------:R-:W2:Y:S04]  /*1890*/  LDG.E R29, desc[UR4][R22.64+0x8] ;  /* 0x00000804161d7981 */ /* 0x000ea8000c1e1900 */
[----:B------:R-:W3:Y:S04]  /*18a0*/  LDG.E R31, desc[UR4][R22.64+0xc] ;  /* 0x00000c04161f7981 */ /* 0x000ee8000c1e1900 */
[----:B------:R-:W4:Y:S01]  /*18b0*/  LDG.E R28, desc[UR4][R22.64+0x10] ;  /* 0x00001004161c7981 */ /* 0x000f22000c1e1900 */
[----:B------:R-:W0:Y:S01]  /*18c0*/  F2F.F32.F64 R32, R32 ;  /* 0x0000002000207310 */ /* 0x000e220000301000 */
[----:B------:R-:W-:Y:S01]  /*18d0*/  UMOV UR6, 0x54442eea ;  /* 0x54442eea00067882 */ /* 0x000fe20000000000 */
[----:B------:R-:W-:Y:S01]  /*18e0*/  UMOV UR7, 0x400921fb ;  /* 0x400921fb00077882 */ /* 0x000fe20000000000 */
[----:B------:R-:W-:Y:S01]  /*18f0*/  DADD R6, R6, R2 ;  /* 0x0000000006067229 */ /* 0x000fe20000000002 */
[----:B------:R-:W-:Y:S04]  /*1900*/  BSSY.RECONVERGENT B0, `(.L_x_29) ;  /* 0x0000021000007945 */ /* 0x000fe80003800200 */
[----:B------:R-:W1:Y:S08]  /*1910*/  F2F.F64.F32 R8, R9 ;  /* 0x0000000900087310 */ /* 0x000e700000201800 */
[----:B0-----:R-:W0:Y:S01]  /*1920*/  F2F.F64.F32 R12, R32 ;  /* 0x00000020000c7310 */ /* 0x001e220000201800 */
[----:B-1----:R-:W-:-:S07]  /*1930*/  DMUL R26, R8, UR6 ;  /* 0x00000006081a7c28 */ /* 0x002fce0008000000 */
[----:B------:R-:W1:Y:S01]  /*1940*/  F2F.F32.F64 R6, R6 ;  /* 0x0000000600067310 */ /* 0x000e620000301000 */
[----:B0-----:R-:W-:-:S08]  /*1950*/  DMUL R12, R12, UR6 ;  /* 0x000000060c0c7c28 */ /* 0x001fd00008000000 */
[C---:B------:R-:W-:Y:S02]  /*1960*/  DMUL R2, R16.reuse, R12 ;  /* 0x0000000c10027228 */ /* 0x040fe40000000000 */
[----:B------:R-:W-:Y:S01]  /*1970*/  DMUL R12, R16, R26 ;  /* 0x0000001a100c7228 */ /* 0x000fe20000000000 */
[----:B-1----:R-:W0:Y:S02]  /*1980*/  F2F.F64.F32 R26, -R6 ;  /* 0x80000006001a7310 */ /* 0x002e240000201800 */
[----:B0-----:R-:W-:-:S06]  /*1990*/  DMUL R26, R26, UR6 ;  /* 0x000000061a1a7c28 */ /* 0x001fcc0008000000 */
[----:B--2---:R-:W0:Y:S08]  /*19a0*/  F2F.F64.F32 R10, R29 ;  /* 0x0000001d000a7310 */ /* 0x004e300000201800 */
[----:B---3--:R-:W1:Y:S01]  /*19b0*/  F2F.F64.F32 R24, R31 ;  /* 0x0000001f00187310 */ /* 0x008e620000201800 */
[----:B0-----:R-:W-:-:S07]  /*19c0*/  DFMA R10, R2, -0.5, R10 ;  /* 0xbfe00000020a782b */ /* 0x001fce000000000a */
[----:B------:R0:W2:Y:S01]  /*19d0*/  F2F.F32.F64 R9, R10 ;  /* 0x0000000a00097310 */ /* 0x0000a20000301000 */
[----:B-1----:R-:W-:-:S07]  /*19e0*/  DFMA R24, R12, -0.5, R24 ;  /* 0xbfe000000c18782b */ /* 0x002fce0000000018 */
[----:B------:R-:W1:Y:S01]  /*19f0*/  F2F.F32.F64 R30, R24 ;  /* 0x00000018001e7310 */ /* 0x000e620000301000 */
[----:B0-----:R-:W-:Y:S01]  /*1a00*/  DMUL R10, R16, R26 ;  /* 0x0000001a100a7228 */ /* 0x001fe20000000000 */
[----:B--2---:R-:W-:-:S04]  /*1a10*/  FFMA R29, R9, R9, 1 ;  /* 0x3f800000091d7423 */ /* 0x004fc80000000009 */
[----:B-1----:R-:W-:-:S04]  /*1a20*/  FFMA R29, R30, R30, R29 ;  /* 0x0000001e1e1d7223 */ /* 0x002fc8000000001d */
[----:B----4-:R-:W-:-:S04]  /*1a30*/  FFMA R29, R28, R28, R29 ;  /* 0x0000001c1c1d7223 */ /* 0x010fc8000000001d */
[----:B------:R-:W-:Y:S01]  /*1a40*/  VIADD R7, R29, 0xf3000000 ;  /* 0xf30000001d077836 */ /* 0x000fe20000000000 */
[----:B------:R0:W1:Y:S04]  /*1a50*/  MUFU.RSQ R8, R29 ;  /* 0x0000001d00087308 */ /* 0x0000680000001400 */
[----:B------:R-:W-:-:S13]  /*1a60*/  ISETP.GT.U32.AND P0, PT, R7, 0x727fffff, PT ;  /* 0x727fffff0700780c */ /* 0x000fda0003f04070 */
[----:B01----:R-:W-:Y:S05]  /*1a70*/  @!P0 BRA `(.L_x_30) ;  /* 0x0000000000148947 */ /* 0x003fea0003800000 */
[----:B------:R-:W-:Y:S02]  /*1a80*/  MOV R6, R29 ;  /* 0x0000001d00067202 */ /* 0x000fe40000000f00 */
[----:B------:R-:W-:-:S07]  /*1a90*/  MOV R27, 0x1ab0 ;  /* 0x00001ab0001b7802 */ /* 0x000fce0000000f00 */
[----:B------:R-:W-:Y:S05]  /*1aa0*/  CALL.REL.NOINC `($__internal_1_$__cuda_sm20_sqrt_rn_f32_slowpath) ;  /* 0x0000002c00c47944 */ /* 0x000fea0003c00000 */
[----:B------:R-:W-:Y:S01]  /*1ab0*/  IMAD.MOV.U32 R6, RZ, RZ, R8 ;  /* 0x000000ffff067224 */ /* 0x000fe200078e0008 */
[----:B------:R-:W-:Y:S06]  /*1ac0*/  BRA `(.L_x_31) ;  /* 0x0000000000107947 */ /* 0x000fec0003800000 */
.L_x_30:
[----:B------:R-:W-:Y:S01]  /*1ad0*/  FMUL.FTZ R6, R29, R8 ;  /* 0x000000081d067220 */ /* 0x000fe20000410000 */
[----:B------:R-:W-:-:S03]  /*1ae0*/  FMUL.FTZ R8, R8, 0.5 ;  /* 0x3f00000008087820 */ /* 0x000fc60000410000 */
[----:B------:R-:W-:-:S04]  /*1af0*/  FFMA R7, -R6, R6, R29 ;  /* 0x0000000606077223 */ /* 0x000fc8000000011d */
[----:B------:R-:W-:-:S07]  /*1b00*/  FFMA R6, R7, R8, R6 ;  /* 0x0000000807067223 */ /* 0x000fce0000000006 */
.L_x_31:
[----:B------:R-:W-:Y:S05]  /*1b10*/  BSYNC.RECONVERGENT B0 ;  /* 0x0000000000007941 */ /* 0x000fea0003800200 */
.L_x_29:
[----:B------:R-:W-:Y:S01]  /*1b20*/  FADD R26, R6, R6 ;  /* 0x00000006061a7221 */ /* 0x000fe20000000000 */
[----:B------:R-:W-:Y:S01]  /*1b30*/  MOV R6, 0x1 ;  /* 0x0000000100067802 */ /* 0x000fe20000000f00 */
[----:B------:R-:W-:Y:S01]  /*1b40*/  BSSY.RECONVERGENT B1, `(.L_x_32) ;  /* 0x0000014000017945 */ /* 0x000fe20003800200 */
[----:B------:R-:W-:-:S03]  /*1b50*/  FSETP.GEU.AND P1, PT, |R11|, 6.5827683646048100446e-37, PT ;  /* 0x036000000b00780b */ /* 0x000fc60003f2e200 */
[----:B------:R-:W0:Y:S08]  /*1b60*/  F2F.F64.F32 R26, R26 ;  /* 0x0000001a001a7310 */ /* 0x000e300000201800 */
[----:B0-----:R-:W0:Y:S02]  /*1b70*/  MUFU.RCP64H R7, R27 ;  /* 0x0000001b00077308 */ /* 0x001e240000001800 */
        /* <DEDUP_REMOVED lines=11> */
[----:B------:R-:W-:Y:S01]  /*1c30*/  IMAD.MOV.U32 R8, RZ, RZ, R10 ;  /* 0x000000ffff087224 */ /* 0x000fe200078e000a */
[----:B------:R-:W-:Y:S02]  /*1c40*/  MOV R7, R11 ;  /* 0x0000000b00077202 */ /* 0x000fe40000000f00 */
[----:B------:R-:W-:-:S07]  /*1c50*/  MOV R6, 0x1c70 ;  /* 0x00001c7000067802 */ /* 0x000fce0000000f00 */
[----:B------:R-:W-:Y:S05]  /*1c60*/  CALL.REL.NOINC `($__internal_0_$__cuda_sm20_div_rn_f64_full) ;  /* 0x0000002400c47944 */ /* 0x000fea0003c00000 */
[----:B------:R-:W-:-:S07]  /*1c70*/  IMAD.MOV.U32 R6, RZ, RZ, R8 ;  /* 0x000000ffff067224 */ /* 0x000fce00078e0008 */
.L_x_33:
[----:B------:R-:W-:Y:S05]  /*1c80*/  BSYNC.RECONVERGENT B1 ;  /* 0x0000000000017941 */ /* 0x000fea0003800200 */
.L_x_32:
[----:B------:R-:W0:Y:S01]  /*1c90*/  F2F.F32.F64 R10, R6 ;  /* 0x00000006000a7310 */ /* 0x000e220000301000 */
[----:B------:R-:W-:Y:S01]  /*1ca0*/  BSSY.RECONVERGENT B2, `(.L_x_34) ;  /* 0x000000e000027945 */ /* 0x000fe20003800200 */
[C---:B0-----:R-:W-:Y:S01]  /*1cb0*/  FFMA R7, R10.reuse, R10, 1 ;  /* 0x3f8000000a077423 */ /* 0x041fe2000000000a */
[----:B------:R-:W-:-:S05]  /*1cc0*/  FADD R6, R10, R10 ;  /* 0x0000000a0a067221 */ /* 0x000fca0000000000 */
[----:B------:R-:W0:Y:S08]  /*1cd0*/  MUFU.RCP R8, R7 ;  /* 0x0000000700087308 */ /* 0x000e300000001000 */
[----:B------:R-:W1:Y:S01]  /*1ce0*/  FCHK P0, R6, R7 ;  /* 0x0000000706007302 */ /* 0x000e620000000000 */
[----:B0-----:R-:W-:-:S04]  /*1cf0*/  FFMA R11, -R7, R8, 1 ;  /* 0x3f800000070b7423 */ /* 0x001fc80000000108 */
[----:B------:R-:W-:-:S04]  /*1d00*/  FFMA R11, R8, R11, R8 ;  /* 0x0000000b080b7223 */ /* 0x000fc80000000008 */
[----:B------:R-:W-:-:S04]  /*1d10*/  FFMA R8, R6, R11, RZ ;  /* 0x0000000b06087223 */ /* 0x000fc800000000ff */
[----:B------:R-:W-:-:S04]  /*1d20*/  FFMA R24, -R7, R8, R6 ;  /* 0x0000000807187223 */ /* 0x000fc80000000106 */
[----:B------:R-:W-:Y:S01]  /*1d30*/  FFMA R8, R11, R24, R8 ;  /* 0x000000180b087223 */ /* 0x000fe20000000008 */
[----:B-1----:R-:W-:Y:S06]  /*1d40*/  @!P0 BRA `(.L_x_35) ;  /* 0x00000000000c8947 */ /* 0x002fec0003800000 */
[----:B------:R-:W-:-:S07]  /*1d50*/  MOV R8, 0x1d70 ;  /* 0x00001d7000087802 */ /* 0x000fce0000000f00 */
[----:B------:R-:W-:Y:S05]  /*1d60*/  CALL.REL.NOINC `($__internal_2_$__cuda_sm3x_div_rn_noftz_f32_slowpath) ;  /* 0x0000002c00707944 */ /* 0x000fea0003c00000 */
[----:B------:R-:W-:-:S07]  /*1d70*/  MOV R8, R24 ;  /* 0x0000001800087202 */ /* 0x000fce0000000f00 */
.L_x_35:
[----:B------:R-:W-:Y:S05]  /*1d80*/  BSYNC.RECONVERGENT B2 ;  /* 0x0000000000027941 */ /* 0x000fea0003800200 */
.L_x_34:
[----:B------:R-:W-:Y:S01]  /*1d90*/  FFMA R6, -R9, R10, R30 ;  /* 0x0000000a09067223 */ /* 0x000fe2000000011e */
[----:B------:R-:W-:Y:S03]  /*1da0*/  BSSY.RECONVERGENT B0, `(.L_x_36) ;  /* 0x000001c000007945 */ /* 0x000fe60003800200 */
[--C-:B------:R-:W-:Y:S01]  /*1db0*/  FFMA R11, R6, R8, R9.reuse ;  /* 0x00000008060b7223 */ /* 0x100fe20000000009 */
[----:B------:R-:W-:-:S03]  /*1dc0*/  FFMA R9, R30, R10, R9 ;  /* 0x0000000a1e097223 */ /* 0x000fc60000000009 */
[----:B------:R-:W0:Y:S01]  /*1dd0*/  F2F.F64.F32 R6, R11 ;  /* 0x0000000b00067310 */ /* 0x000e220000201800 */
[----:B------:R-:W-:-:S07]  /*1de0*/  FFMA R30, -R9, R8, R30 ;  /* 0x00000008091e7223 */ /* 0x000fce000000011e */
[----:B------:R-:W1:Y:S01]  /*1df0*/  F2F.F64.F32 R8, R30 ;  /* 0x0000001e00087310 */ /* 0x000e620000201800 */
[----:B0-----:R-:W-:-:S07]  /*1e00*/  DFMA R6, R2, -0.5, R6 ;  /* 0xbfe000000206782b */ /* 0x001fce0000000006 */
[----:B------:R-:W0:Y:S01]  /*1e10*/  F2F.F32.F64 R3, R6 ;  /* 0x0000000600037310 */ /* 0x000e220000301000 */
[----:B-1----:R-:W-:-:S10]  /*1e20*/  DFMA R8, R12, -0.5, R8 ;  /* 0xbfe000000c08782b */ /* 0x002fd40000000008 */
[----:B------:R-:W1:Y:S01]  /*1e30*/  F2F.F32.F64 R9, R8 ;  /* 0x0000000800097310 */ /* 0x000e620000301000 */
[----:B0-----:R-:W-:Y:S01]  /*1e40*/  FFMA R2, R3, R3, 1 ;  /* 0x3f80000003027423 */ /* 0x001fe20000000003 */
[----:B------:R0:W-:Y:S03]  /*1e50*/  STG.E desc[UR4][R22.64+0x8], R3 ;  /* 0x0000080316007986 */ /* 0x0001e6000c101904 */
[----:B-1----:R-:W-:Y:S01]  /*1e60*/  FFMA R13, R9, R9, R2 ;  /* 0x00000009090d7223 */ /* 0x002fe20000000002 */
[----:B------:R0:W-:Y:S03]  /*1e70*/  STG.E desc[UR4][R22.64+0xc], R9 ;  /* 0x00000c0916007986 */ /* 0x0001e6000c101904 */
[----:B------:R-:W-:-:S04]  /*1e80*/  FFMA R28, R28, R28, R13 ;  /* 0x0000001c1c1c7223 */ /* 0x000fc8000000000d */
        /* <DEDUP_REMOVED lines=9> */
.L_x_37:
[----:B------:R-:W-:Y:S01]  /*1f20*/  FMUL.FTZ R7, R28, R11 ;  /* 0x0000000b1c077220 */ /* 0x000fe20000410000 */
[----:B------:R-:W-:-:S03]  /*1f30*/  FMUL.FTZ R6, R11, 0.5 ;  /* 0x3f0000000b067820 */ /* 0x000fc60000410000 */
[----:B------:R-:W-:-:S04]  /*1f40*/  FFMA R2, -R7, R7, R28 ;  /* 0x0000000707027223 */ /* 0x000fc8000000011c */
[----:B------:R-:W-:-:S07]  /*1f50*/  FFMA R7, R2, R6, R7 ;  /* 0x0000000602077223 */ /* 0x000fce0000000007 */
.L_x_38:
[----:B------:R-:W-:Y:S05]  /*1f60*/  BSYNC.RECONVERGENT B0 ;  /* 0x0000000000007941 */ /* 0x000fea0003800200 */
.L_x_36:
[----:B------:R-:W0:Y:S01]  /*1f70*/  LDCU UR6, c[0x0][0x3c8] ;  /* 0x00007900ff0677ac */ /* 0x000e220008000800 */
[----:B------:R-:W-:Y:S01]  /*1f80*/  FADD R11, R7, R7 ;  /* 0x00000007070b7221 */ /* 0x000fe20000000000 */
[----:B------:R1:W-:Y:S01]  /*1f90*/  STG.E desc[UR4][R22.64+0x14], R7 ;  /* 0x0000140716007986 */ /* 0x0003e2000c101904 */
[----:B------:R-:W-:Y:S02]  /*1fa0*/  BSSY.RECONVERGENT B2, `(.L_x_39) ;  /* 0x000000e000027945 */ /* 0x000fe40003800200 */
[----:B------:R-:W2:Y:S01]  /*1fb0*/  MUFU.RCP R2, R11 ;  /* 0x0000000b00027308 */ /* 0x000ea20000001000 */
[----:B0-----:R-:W-:-:S07]  /*1fc0*/  FMUL R6, R3, UR6 ;  /* 0x0000000603067c20 */ /* 0x001fce0008400000 */
[----:B------:R-:W0:Y:S01]  /*1fd0*/  FCHK P0, R6, R11 ;  /* 0x0000000b06007302 */ /* 0x000e220000000000 */
[----:B--2---:R-:W-:-:S04]  /*1fe0*/  FFMA R9, -R11, R2, 1 ;  /* 0x3f8000000b097423 */ /* 0x004fc80000000102 */
[----:B------:R-:W-:-:S04]  /*1ff0*/  FFMA R9, R2, R9, R2 ;  /* 0x0000000902097223 */ /* 0x000fc80000000002 */
[----:B------:R-:W-:-:S04]  /*2000*/  FFMA R2, R6, R9, RZ ;  /* 0x0000000906027223 */ /* 0x000fc800000000ff */
[----:B------:R-:W-:-:S04]  /*2010*/  FFMA R3, -R11, R2, R6 ;  /* 0x000000020b037223 */ /* 0x000fc80000000106 */
[----:B------:R-:W-:Y:S01]  /*2020*/  FFMA R2, R9, R3, R2 ;  /* 0x0000000309027223 */ /* 0x000fe20000000002 */
[----:B01----:R-:W-:Y:S06]  /*2030*/  @!P0 BRA `(.L_x_40) ;  /* 0x0000000000108947 */ /* 0x003fec0003800000 */
[----:B------:R-:W-:Y:S02]  /*2040*/  MOV R7, R11 ;  /* 0x0000000b00077202 */ /* 0x000fe40000000f00 */
[----:B------:R-:W-:-:S07]  /*2050*/  MOV R8, 0x2070 ;  /* 0x0000207000087802 */ /* 0x000fce0000000f00 */
[----:B------:R-:W-:Y:S05]  /*2060*/  CALL.REL.NOINC `($__internal_2_$__cuda_sm3x_div_rn_noftz_f32_slowpath) ;  /* 0x0000002800b07944 */ /* 0x000fea0003c00000 */
[----:B------:R-:W-:-:S07]  /*2070*/  IMAD.MOV.U32 R2, RZ, RZ, R24 ;  /* 0x000000ffff027224 */ /* 0x000fce00078e0018 */
.L_x_40:
[----:B------:R-:W-:Y:S05]  /*2080*/  BSYNC.RECONVERGENT B2 ;  /* 0x0000000000027941 */ /* 0x000fea0003800200 */
.L_x_39:
[----:B------:R-:W0:Y:S01]  /*2090*/  LDC R8, c[0x0][0x3c8] ;  /* 0x0000f200ff087b82 */ /* 0x000e220000000800 */
[----:B------:R-:W1:Y:S01]  /*20a0*/  LDCU UR6, c[0x0][0x3c4] ;  /* 0x00007880ff0677ac */ /* 0x000e620008000800 */
[----:B------:R-:W-:Y:S01]  /*20b0*/  FADD R5, R5, R2 ;  /* 0x0000000205057221 */ /* 0x000fe20000000000 */
[----:B------:R-:W-:Y:S03]  /*20c0*/  BSSY.RECONVERGENT B2, `(.L_x_41) ;  /* 0x0000010000027945 */ /* 0x000fe60003800200 */
[----:B-1----:R-:W-:Y:S01]  /*20d0*/  FADD R3, R5, -UR6 ;  /* 0x8000000605037e21 */ /* 0x002fe20008000000 */
[----:B0-----:R-:W0:Y:S08]  /*20e0*/  MUFU.RCP R7, R8 ;  /* 0x0000000800077308 */ /* 0x001e300000001000 */
        /* <DEDUP_REMOVED lines=8> */
[----:B------:R-:W-:Y:S02]  /*2170*/  MOV R6, R3 ;  /* 0x0000000300067202 */ /* 0x000fe40000000f00 */
[----:B------:R-:W-:Y:S01]  /*2180*/  MOV R8, 0x21b0 ;  /* 0x000021b000087802 */ /* 0x000fe20000000f00 */
[----:B0-----:R-:W-:-:S07]  /*2190*/  IMAD.U32 R7, RZ, RZ, UR6 ;  /* 0x00000006ff077e24 */ /* 0x001fce000f8e00ff */
[----:B------:R-:W-:Y:S05]  /*21a0*/  CALL.REL.NOINC `($__internal_2_$__cuda_sm3x_div_rn_noftz_f32_slowpath) ;  /* 0x0000002800607944 */ /* 0x000fea0003c00000 */
[----:B------:R-:W-:-:S07]  /*21b0*/  MOV R9, R24 ;  /* 0x0000001800097202 */ /* 0x000fce0000000f00 */
.L_x_42:
[----:B------:R-:W-:Y:S05]  /*21c0*/  BSYNC.RECONVERGENT B2 ;  /* 0x0000000000027941 */ /* 0x000fea0003800200 */
.L_x_41:
[----:B------:R-:W2:Y:S01]  /*21d0*/  LDG.E R2, desc[UR4][R22.64+0x18] ;  /* 0x0000180416027981 */ /* 0x000ea2000c1e1900 */
[----:B------:R-:W0:Y:S01]  /*21e0*/  LDC R13, c[0x0][0x3c8] ;  /* 0x0000f200ff0d7b82 */ /* 0x000e220000000800 */
[----:B------:R-:W1:Y:S01]  /*21f0*/  F2I.U32.TRUNC.NTZ R9, R9 ;  /* 0x0000000900097305 */ /* 0x000e62000020f000 */
[----:B------:R-:W3:Y:S01]  /*2200*/  LDCU UR6, c[0x0][0x3c4] ;  /* 0x00007880ff0677ac */ /* 0x000ee20008000800 */
[----:B------:R-:W-:Y:S05]  /*2210*/  BSSY.RECONVERGENT B2, `(.L_x_43) ;  /* 0x0000016000027945 */ /* 0x000fea0003800200 */
[----:B------:R-:W4:Y:S01]  /*2220*/  LDC.64 R10, c[0x0][0x3a8] ;  /* 0x0000ea00ff0a7b82 */ /* 0x000f220000000a00 */
[----:B-1----:R-:W-:-:S05]  /*2230*/  VIADD R6, R9, 0x1 ;  /* 0x0000000109067836 */ /* 0x002fca0000000000 */
[----:B------:R-:W-:Y:S01]  /*2240*/  I2FP.F32.U32 R6, R6 ;  /* 0x0000000600067245 */ /* 0x000fe20000201000 */
[----:B0-----:R-:W0:Y:S04]  /*2250*/  MUFU.RCP R12, R13 ;  /* 0x0000000d000c7308 */ /* 0x001e280000001000 */
[----:B---3--:R-:W-:-:S04]  /*2260*/  FFMA R6, R6, R13, UR6 ;  /* 0x0000000606067e23 */ /* 0x008fc8000800000d */
[----:B------:R-:W-:Y:S01]  /*2270*/  FADD R7, -R5, R6 ;  /* 0x0000000605077221 */ /* 0x000fe20000000100 */
[----:B----4-:R-:W-:-:S04]  /*2280*/  IMAD.WIDE.U32 R10, R9, 0x4, R10 ;  /* 0x00000004090a7825 */ /* 0x010fc800078e000a */
[----:B0-----:R-:W-:Y:S01]  /*2290*/  FFMA R25, R12, -R13, 1 ;  /* 0x3f8000000c197423 */ /* 0x001fe2000000080d */
[----:B--2---:R-:W-:-:S03]  /*22a0*/  FMUL R8, R2, R7 ;  /* 0x0000000702087220 */ /* 0x004fc60000400000 */
[----:B------:R-:W-:Y:S01]  /*22b0*/  FFMA R2, R12, R25, R12 ;  /* 0x000000190c027223 */ /* 0x000fe2000000000c */
[----:B------:R-:W0:Y:S03]  /*22c0*/  FCHK P0, R8, R13 ;  /* 0x0000000d08007302 */ /* 0x000e260000000000 */
[----:B------:R-:W-:-:S04]  /*22d0*/  FFMA R7, R2, R8, RZ ;  /* 0x0000000802077223 */ /* 0x000fc800000000ff */
[----:B------:R-:W-:-:S04]  /*22e0*/  FFMA R6, R7, -R13, R8 ;  /* 0x8000000d07067223 */ /* 0x000fc80000000008 */
[----:B------:R-:W-:Y:S01]  /*22f0*/  FFMA R7, R2, R6, R7 ;  /* 0x0000000602077223 */ /* 0x000fe20000000007 */
[----:B0-----:R-:W-:Y:S06]  /*2300*/  @!P0 BRA `(.L_x_44) ;  /* 0x0000000000188947 */ /* 0x001fec0003800000 */
[----:B------:R-:W0:Y:S01]  /*2310*/  LDCU UR6, c[0x0][0x3c8] ;  /* 0x00007900ff0677ac */ /* 0x000e220008000800 */
[----:B------:R-:W-:Y:S02]  /*2320*/  MOV R6, R8 ;  /* 0x0000000800067202 */ /* 0x000fe40000000f00 */
[----:B------:R-:W-:Y:S01]  /*2330*/  MOV R8, 0x2360 ;  /* 0x0000236000087802 */ /* 0x000fe20000000f00 */
[----:B0-----:R-:W-:-:S07]  /*2340*/  IMAD.U32 R7, RZ, RZ, UR6 ;  /* 0x00000006ff077e24 */ /* 0x001fce000f8e00ff */
[----:B------:R-:W-:Y:S05]  /*2350*/  CALL.REL.NOINC `($__internal_2_$__cuda_sm3x_div_rn_noftz_f32_slowpath) ;  /* 0x0000002400f47944 */ /* 0x000fea0003c00000 */
[----:B------:R-:W-:-:S07]  /*2360*/  MOV R7, R24 ;  /* 0x0000001800077202 */ /* 0x000fce0000000f00 */
.L_x_44:
[----:B------:R-:W-:Y:S05]  /*2370*/  BSYNC.RECONVERGENT B2 ;  /* 0x0000000000027941 */ /* 0x000fea0003800200 */
.L_x_43:
[----:B------:R0:W-:Y:S01]  /*2380*/  REDG.E.ADD.F32.FTZ.RN.STRONG.GPU desc[UR4][R10.64], R7 ;  /* 0x000000070a0079a6 */ /* 0x0001e2000c12f304 */
[----:B------:R-:W1:Y:S03]  /*2390*/  LDC R25, c[0x0][0x3c8] ;  /* 0x0000f200ff197b82 */ /* 0x000e660000000800 */
[----:B------:R-:W2:Y:S01]  /*23a0*/  LDG.E R13, desc[UR4][R22.64+0x18] ;  /* 0x00001804160d7981 */ /* 0x000ea2000c1e1900 */
[----:B------:R-:W-:Y:S01]  /*23b0*/  I2FP.F32.U32 R12, R9 ;  /* 0x00000009000c7245 */ /* 0x000fe20000201000 */
[----:B------:R-:W-:Y:S01]  /*23c0*/  BSSY.RECONVERGENT B2, `(.L_x_45) ;  /* 0x0000011000027945 */ /* 0x000fe20003800200 */
[----:B-1----:R-:W1:Y:S03]  /*23d0*/  MUFU.RCP R6, R25 ;  /* 0x0000001900067308 */ /* 0x002e660000001000 */
[-C--:B------:R-:W-:Y:S01]  /*23e0*/  FFMA R2, -R12, R25.reuse, R3 ;  /* 0x000000190c027223 */ /* 0x080fe20000000103 */
[----:B-1----:R-:W-:-:S04]  /*23f0*/  FFMA R27, R6, -R25, 1 ;  /* 0x3f800000061b7423 */ /* 0x002fc80000000819 */
[----:B------:R-:W-:Y:S01]  /*2400*/  FFMA R6, R6, R27, R6 ;  /* 0x0000001b06067223 */ /* 0x000fe20000000006 */
[----:B--2---:R-:W-:-:S04]  /*2410*/  FMUL R24, R13, R2 ;  /* 0x000000020d187220 */ /* 0x004fc80000400000 */
[----:B------:R-:W1:Y:S01]  /*2420*/  FCHK P0, R24, R25 ;  /* 0x0000001918007302 */ /* 0x000e620000000000 */
[----:B------:R-:W-:-:S04]  /*2430*/  FFMA R13, R6, R24, RZ ;  /* 0x00000018060d7223 */ /* 0x000fc800000000ff */
[----:B------:R-:W-:-:S04]  /*2440*/  FFMA R8, R13, -R25, R24 ;  /* 0x800000190d087223 */ /* 0x000fc80000000018 */
[----:B------:R-:W-:Y:S01]  /*2450*/  FFMA R13, R6, R8, R13 ;  /* 0x00000008060d7223 */ /* 0x000fe2000000000d */
[----:B01----:R-:W-:Y:S06]  /*2460*/  @!P0 BRA `(.L_x_46) ;  /* 0x0000000000188947 */ /* 0x003fec0003800000 */
[----:B------:R-:W0:Y:S01]  /*2470*/  LDCU UR6, c[0x0][0x3c8] ;  /* 0x00007900ff0677ac */ /* 0x000e220008000800 */
[----:B------:R-:W-:Y:S01]  /*2480*/  IMAD.MOV.U32 R6, RZ, RZ, R24 ;  /* 0x000000ffff067224 */ /* 0x000fe200078e0018 */
[----:B------:R-:W-:Y:S02]  /*2490*/  MOV R8, 0x24c0 ;  /* 0x000024c000087802 */ /* 0x000fe40000000f00 */
[----:B0-----:R-:W-:-:S07]  /*24a0*/  MOV R7, UR6 ;  /* 0x0000000600077c02 */ /* 0x001fce0008000f00 */
[----:B------:R-:W-:Y:S05]  /*24b0*/  CALL.REL.NOINC `($__internal_2_$__cuda_sm3x_div_rn_noftz_f32_slowpath) ;  /* 0x00000024009c7944 */ /* 0x000fea0003c00000 */
[----:B------:R-:W-:-:S07]  /*24c0*/  IMAD.MOV.U32 R13, RZ, RZ, R24 ;  /* 0x000000ffff0d7224 */ /* 0x000fce00078e0018 */
.L_x_46:
[----:B------:R-:W-:Y:S05]  /*24d0*/  BSYNC.RECONVERGENT B2 ;  /* 0x0000000000027941 */ /* 0x000fea0003800200 */
.L_x_45:
[----:B------:R-:W-:Y:S01]  /*24e0*/  ISETP.NE.AND P0, PT, R20, R9, PT ;  /* 0x000000091400720c */ /* 0x000fe20003f05270 */
[----:B------:R0:W-:Y:S01]  /*24f0*/  REDG.E.ADD.F32.FTZ.RN.STRONG.GPU desc[UR4][R10.64+0x4], R13 ;  /* 0x0000040d0a0079a6 */ /* 0x0001e2000c12f304 */
[----:B------:R-:W-:Y:S11]  /*2500*/  BSSY.RECONVERGENT B1, `(.L_x_47) ;  /* 0x00001e5000017945 */ /* 0x000ff60003800200 */
[----:B0-----:R-:W-:Y:S05]  /*2510*/  @P0 BRA `(.L_x_48) ;  /* 0x0000000400e80947 */ /* 0x001fea0003800000 */
[----:B------:R-:W2:Y:S04]  /*2520*/  LDG.E R8, desc[UR4][R22.64+0x4] ;  /* 0x0000040416087981 */ /* 0x000ea8000c1e1900 */
[----:B------:R-:W3:Y:S01]  /*2530*/  LDG.E R0, desc[UR4][R22.64+0x18] ;  /* 0x0000180416007981 */ /* 0x000ee2000c1e1900 */
[----:B------:R-:W0:Y:S01]  /*2540*/  MUFU.RCP64H R3, R15 ;  /* 0x0000000f00037308 */ /* 0x000e220000001800 */
[----:B------:R-:W-:Y:S01]  /*2550*/  HFMA2 R2, -RZ, RZ, 0, 5.9604644775390625e-08 ;  /* 0x00000001ff027431 */ /* 0x000fe200000001ff */
[----:B------:R-:W1:Y:S01]  /*2560*/  LDCU.64 UR6, c[0x0][0x398] ;  /* 0x00007300ff0677ac */ /* 0x000e620008000a00 */
[----:B------:R-:W-:Y:S04]  /*2570*/  BSSY.RECONVERGENT B2, `(.L_x_49) ;  /* 0x000001b000027945 */ /* 0x000fe80003800200 */
[----:B0-----:R-:W-:-:S08]  /*2580*/  DFMA R6, -R14, R2, 1 ;  /* 0x3ff000000e06742b */ /* 0x001fd00000000102 */
[----:B------:R-:W-:-:S08]  /*2590*/  DFMA R6, R6, R6, R6 ;  /* 0x000000060606722b */ /* 0x000fd00000000006 */
[----:B------:R-:W-:Y:S01]  /*25a0*/  DFMA R6, R2, R6, R2 ;  /* 0x000000060206722b */ /* 0x000fe20000000002 */
[----:B--2---:R-:W-:-:S04]  /*25b0*/  FADD R3, R5, -R8 ;  /* 0x8000000805037221 */ /* 0x004fc80000000000 */
[----:B---3--:R-:W-:-:S03]  /*25c0*/  FMUL R10, R0, R3 ;  /* 0x00000003000a7220 */ /* 0x008fc60000400000 */
[----:B------:R-:W-:Y:S01]  /*25d0*/  DFMA R2, -R14, R6, 1 ;  /* 0x3ff000000e02742b */ /* 0x000fe20000000106 */
[----:B------:R-:W-:Y:S01]  /*25e0*/  IMAD.SHL.U32 R0, R20, 0x4, RZ ;  /* 0x0000000414007824 */ /* 0x000fe200078e00ff */
[----:B------:R-:W-:Y:S01]  /*25f0*/  SHF.R.U32.HI R20, RZ, 0x1e, R20 ;  /* 0x0000001eff147819 */ /* 0x000fe20000011614 */
[----:B------:R-:W0:Y:S05]  /*2600*/  F2F.F64.F32 R10, R10 ;  /* 0x0000000a000a7310 */ /* 0x000e2a0000201800 */
[----:B------:R-:W-:-:S08]  /*2610*/  DFMA R2, R6, R2, R6 ;  /* 0x000000020602722b */ /* 0x000fd00000000006 */
[----:B0-----:R-:W-:Y:S01]  /*2620*/  DMUL R8, R10, R2 ;  /* 0x000000020a087228 */ /* 0x001fe20000000000 */
[----:B------:R-:W-:-:S07]  /*2630*/  FSETP.GEU.AND P2, PT, |R11|, 6.5827683646048100446e-37, PT ;  /* 0x036000000b00780b */ /* 0x000fce0003f4e200 */
[----:B------:R-:W-:-:S08]  /*2640*/  DFMA R6, -R14, R8, R10 ;  /* 0x000000080e06722b */ /* 0x000fd0000000010a */
[----:B------:R-:W-:Y:S01]  /*2650*/  DFMA R8, R2, R6, R8 ;  /* 0x000000060208722b */ /* 0x000fe20000000008 */
[----:B-1----:R-:W-:-:S09]  /*2660*/  IADD3 R2, P1, PT, R0, UR6, RZ ;  /* 0x0000000600027c10 */ /* 0x002fd2000ff3e0ff */
[----:B------:R-:W-:-:S05]  /*2670*/  FFMA R3, RZ, R15, R9 ;  /* 0x0000000fff037223 */ /* 0x000fca0000000009 */
[----:B------:R-:W-:Y:S02]  /*2680*/  FSETP.GT.AND P0, PT, |R3|, 1.469367938527859385e-39, PT ;  /* 0x001000000300780b */ /* 0x000fe40003f04200 */
[----:B------:R-:W-:-:S11]  /*2690*/  IADD3.X R3, PT, PT, R20, UR7, RZ, P1, !PT ;  /* 0x0000000714037c10 */ /* 0x000fd60008ffe4ff */
        /* <DEDUP_REMOVED lines=8> */
.L_x_50:
[----:B------:R-:W-:Y:S05]  /*2720*/  BSYNC.RECONVERGENT B2 ;  /* 0x0000000000027941 */ /* 0x000fea0003800200 */
.L_x_49:
[----:B------:R-:W-:Y:S01]  /*2730*/  DADD R8, RZ, -R8 ;  /* 0x00000000ff087229 */ /* 0x000fe20000000808 */
[----:B------:R-:W0:Y:S01]  /*2740*/  LDCU UR6, c[0x0][0x3c8] ;  /* 0x00007900ff0677ac */ /* 0x000e220008000800 */
[----:B------:R-:W0:Y:S08]  /*2750*/  LDC R7, c[0x0][0x3c4] ;  /* 0x0000f100ff077b82 */ /* 0x000e300000000800 */
[----:B------:R-:W1:Y:S02]  /*2760*/  F2F.F32.F64 R9, R8 ;  /* 0x0000000800097310 */ /* 0x000e640000301000 */
[----:B-1----:R1:W-:Y:S04]  /*2770*/  REDG.E.ADD.F32.FTZ.RN.STRONG.GPU desc[UR4][R2.64], R9 ;  /* 0x00000009020079a6 */ /* 0x0023e8000c12f304 */
[----:B------:R-:W2:Y:S04]  /*2780*/  LDG.E R6, desc[UR4][R22.64+0x14] ;  /* 0x0000140416067981 */ /* 0x000ea8000c1e1900 */
[----:B------:R-:W3:Y:S04]  /*2790*/  LDG.E R14, desc[UR4][R22.64+0x4] ;  /* 0x00000404160e7981 */ /* 0x000ee8000c1e1900 */
[----:B------:R-:W4:Y:S04]  /*27a0*/  LDG.E R12, desc[UR4][R22.64+0x18] ;  /* 0x00001804160c7981 */ /* 0x000f28000c1e1900 */
[----:B------:R-:W4:Y:S01]  /*27b0*/  LDG.E R13, desc[UR4][R22.64+0xc] ;  /* 0x00000c04160d7981 */ /* 0x000f22000c1e1900 */
[----:B------:R-:W-:Y:S01]  /*27c0*/  IMAD.MOV.U32 R10, RZ, RZ, 0x1 ;  /* 0x00000001ff0a7424 */ /* 0x000fe200078e00ff */
[----:B------:R-:W-:Y:S01]  /*27d0*/  I2FP.F32.U32 R18, R18 ;  /* 0x0000001200127245 */ /* 0x000fe20000201000 */
[----:B------:R-:W-:Y:S04]  /*27e0*/  BSSY.RECONVERGENT B2, `(.L_x_51) ;  /* 0x0000020000027945 */ /* 0x000fe80003800200 */
[----:B0-----:R-:W-:Y:S01]  /*27f0*/  FFMA R18, R18, UR6, R7 ;  /* 0x0000000612127c23 */ /* 0x001fe20008000007 */
[----:B--2---:R-:W-:Y:S01]  /*2800*/  FMUL R26, R6, UR6 ;  /* 0x00000006061a7c20 */ /* 0x004fe20008400000 */
[----:B------:R-:W0:Y:S02]  /*2810*/  LDCU.64 UR6, c[0x0][0x3a0] ;  /* 0x00007400ff0677ac */ /* 0x000e240008000a00 */
[----:B------:R-:W-:Y:S01]  /*2820*/  F2F.F64.F32 R6, R18 ;  /* 0x0000001200067310 */ /* 0x000fe20000201800 */
[----:B---3--:R-:W-:-:S07]  /*2830*/  FADD R15, R5, R14 ;  /* 0x0000000e050f7221 */ /* 0x008fce0000000000 */
[----:B------:R-:W2:Y:S01]  /*2840*/  F2F.F64.F32 R26, R26 ;  /* 0x0000001a001a7310 */ /* 0x000ea20000201800 */
[----:B----4-:R-:W-:-:S07]  /*2850*/  FMUL R14, R12, R13 ;  /* 0x0000000d0c0e7220 */ /* 0x010fce0000400000 */
[----:B-1----:R-:W1:Y:S08]  /*2860*/  F2F.F64.F32 R8, R15 ;  /* 0x0000000f00087310 */ /* 0x002e700000201800 */
[----:B--2---:R-:W2:Y:S01]  /*2870*/  MUFU.RCP64H R11, R27 ;  /* 0x0000001b000b7308 */ /* 0x004ea20000001800 */
[----:B-1----:R-:W-:Y:S02]  /*2880*/  DFMA R6, R8, -0.5, R6 ;  /* 0xbfe000000806782b */ /* 0x002fe40000000006 */
[----:B--2---:R-:W-:-:S08]  /*2890*/  DFMA R2, -R26, R10, 1 ;  /* 0x3ff000001a02742b */ /* 0x004fd0000000010a */
[----:B------:R-:W-:-:S08]  /*28a0*/  DFMA R2, R2, R2, R2 ;  /* 0x000000020202722b */ /* 0x000fd00000000002 */
[----:B------:R-:W-:Y:S02]  /*28b0*/  DFMA R10, R10, R2, R10 ;  /* 0x000000020a0a722b */ /* 0x000fe4000000000a */
[----:B------:R-:W1:Y:S06]  /*28c0*/  F2F.F64.F32 R2, R14 ;  /* 0x0000000e00027310 */ /* 0x000e6c0000201800 */
[----:B------:R-:W-:-:S08]  /*28d0*/  DFMA R8, -R26, R10, 1 ;  /* 0x3ff000001a08742b */ /* 0x000fd0000000010a */
[----:B------:R-:W-:Y:S02]  /*28e0*/  DFMA R8, R10, R8, R10 ;  /* 0x000000080a08722b */ /* 0x000fe4000000000a */
[----:B-1----:R-:W-:-:S08]  /*28f0*/  DMUL R12, R2, R6 ;  /* 0x00000006020c7228 */ /* 0x002fd00000000000 */
[----:B------:R-:W-:Y:S02]  /*2900*/  DMUL R2, R12, R8 ;  /* 0x000000080c027228 */ /* 0x000fe40000000000 */
[----:B------:R-:W-:-:S06]  /*2910*/  FSETP.GEU.AND P2, PT, |R13|, 6.5827683646048100446e-37, PT ;  /* 0x036000000d00780b */ /* 0x000fcc0003f4e200 */
[----:B------:R-:W-:-:S08]  /*2920*/  DFMA R6, -R26, R2, R12 ;  /* 0x000000021a06722b */ /* 0x000fd0000000010c */
[----:B------:R-:W-:Y:S01]  /*2930*/  DFMA R8, R8, R6, R2 ;  /* 0x000000060808722b */ /* 0x000fe20000000002 */
[----:B0-----:R-:W-:-:S09]  /*2940*/  IADD3 R2, P1, PT, R0, UR6, RZ ;  /* 0x0000000600027c10 */ /* 0x001fd2000ff3e0ff */
[----:B------:R-:W-:-:S05]  /*2950*/  FFMA R3, RZ, R27, R9 ;  /* 0x0000001bff037223 */ /* 0x000fca0000000009 */
[----:B------:R-:W-:Y:S02]  /*2960*/  FSETP.GT.AND P0, PT, |R3|, 1.469367938527859385e-39, PT ;  /* 0x001000000300780b */ /* 0x000fe40003f04200 */
[----:B------:R-:W-:-:S11]  /*2970*/  IADD3.X R3, PT, PT, R20, UR7, RZ, P1, !PT ;  /* 0x0000000714037c10 */ /* 0x000fd60008ffe4ff */
[----:B------:R-:W-:Y:S05]  /*2980*/  @P0 BRA P2, `(.L_x_52) ;  /* 0x0000000000140947 */ /* 0x000fea0001000000 */
[----:B------:R-:W-:Y:S01]  /*2990*/  MOV R8, R12 ;  /* 0x0000000c00087202 */ /* 0x000fe20000000f00 */
[----:B------:R-:W-:Y:S01]  /*29a0*/  IMAD.MOV.U32 R7, RZ, RZ, R13 ;  /* 0x000000ffff077224 */ /* 0x000fe200078e000d */
[----:B------:R-:W-:-:S07]  /*29b0*/  MOV R6, 0x29d0 ;  /* 0x000029d000067802 */ /* 0x000fce0000000f00 */
[----:B------:R-:W-:Y:S05]  /*29c0*/  CALL.REL.NOINC `($__internal_0_$__cuda_sm20_div_rn_f64_full) ;  /* 0x00000018006c7944 */ /* 0x000fea0003c00000 */
[----:B------:R-:W-:-:S07]  /*29d0*/  MOV R9, R7 ;  /* 0x0000000700097202 */ /* 0x000fce0000000f00 */
.L_x_52:
[----:B------:R-:W-:Y:S05]  /*29e0*/  BSYNC.RECONVERGENT B2 ;  /* 0x0000000000027941 */ /* 0x000fea0003800200 */
.L_x_51:
[----:B------:R-:W-:Y:S01]  /*29f0*/  DADD R8, RZ, -R8 ;  /* 0x00000000ff087229 */ /* 0x000fe20000000808 */
[----:B------:R-:W0:Y:S05]  /*2a00*/  LDCU UR6, c[0x0][0x3c8] ;  /* 0x00007900ff0677ac */ /* 0x000e2a0008000800 */
[----:B------:R-:W1:Y:S02]  /*2a10*/  F2F.F32.F64 R7, R8 ;  /* 0x0000000800077310 */ /* 0x000e640000301000 */
[----:B-1----:R1:W-:Y:S04]  /*2a20*/  REDG.E.ADD.F32.FTZ.RN.STRONG.GPU desc[UR4][R2.64], R7 ;  /* 0x00000007020079a6 */ /* 0x0023e8000c12f304 */
[----:B------:R-:W0:Y:S04]  /*2a30*/  LDG.E R10, desc[UR4][R22.64+0x14] ;  /* 0x00001404160a7981 */ /* 0x000e28000c1e1900 */
[----:B------:R-:W2:Y:S04]  /*2a40*/  LDG.E R6, desc[UR4][R22.64+0x4] ;  /* 0x0000040416067981 */ /* 0x000ea8000c1e1900 */
[----:B------:R-:W3:Y:S04]  /*2a50*/  LDG.E R0, desc[UR4][R22.64+0x18] ;  /* 0x0000180416007981 */ /* 0x000ee8000c1e1900 */
[----:B------:R-:W3:Y:S01]  /*2a60*/  LDG.E R17, desc[UR4][R22.64+0xc] ;  /* 0x00000c0416117981 */ /* 0x000ee2000c1e1900 */
[----:B------:R-:W-:Y:S01]  /*2a70*/  IMAD.MOV.U32 R12, RZ, RZ, 0x1 ;  /* 0x00000001ff0c7424 */ /* 0x000fe200078e00ff */
[----:B------:R-:W-:Y:S01]  /*2a80*/  BSSY.RECONVERGENT B2, `(.L_x_53) ;  /* 0x000001f000027945 */ /* 0x000fe20003800200 */
[----:B0-----:R-:W-:Y:S01]  /*2a90*/  FMUL R26, R10, UR6 ;  /* 0x000000060a1a7c20 */ /* 0x001fe20008400000 */
[----:B------:R-:W0:Y:S01]  /*2aa0*/  LDCU UR6, c[0x0][0x3c4] ;  /* 0x00007880ff0677ac */ /* 0x000e220008000800 */
[----:B--2---:R-:W-:-:S04]  /*2ab0*/  FADD R16, R5, R6 ;  /* 0x0000000605107221 */ /* 0x004fc80000000000 */
[----:B------:R-:W2:Y:S01]  /*2ac0*/  F2F.F64.F32 R26, R26 ;  /* 0x0000001a001a7310 */ /* 0x000ea20000201800 */
[----:B---3--:R-:W-:-:S07]  /*2ad0*/  FMUL R0, R0, R17 ;  /* 0x0000001100007220 */ /* 0x008fce0000400000 */
[----:B-1----:R-:W-:Y:S08]  /*2ae0*/  F2F.F64.F32 R6, R16 ;  /* 0x0000001000067310 */ /* 0x002ff00000201800 */
[----:B--2---:R-:W1:Y:S08]  /*2af0*/  MUFU.RCP64H R13, R27 ;  /* 0x0000001b000d7308 */ /* 0x004e700000001800 */
[----:B0-----:R-:W0:Y:S01]  /*2b00*/  F2F.F64.F32 R8, UR6 ;  /* 0x0000000600087d10 */ /* 0x001e220008201800 */
[----:B-1----:R-:W-:-:S02]  /*2b10*/  DFMA R10, -R26, R12, 1 ;  /* 0x3ff000001a0a742b */ /* 0x002fc4000000010c */
[----:B0-----:R-:W-:-:S06]  /*2b20*/  DFMA R8, R6, 0.5, -R8 ;  /* 0x3fe000000608782b */ /* 0x001fcc0000000808 */
[----:B------:R-:W-:Y:S01]  /*2b30*/  DFMA R14, R10, R10, R10 ;  /* 0x0000000a0a0e722b */ /* 0x000fe2000000000a */
[----:B------:R-:W-:Y:S07]  /*2b40*/  F2F.F64.F32 R6, R0 ;  /* 0x0000000000067310 */ /* 0x000fee0000201800 */
[----:B------:R-:W-:Y:S01]  /*2b50*/  DFMA R14, R12, R14, R12 ;  /* 0x0000000e0c0e722b */ /* 0x000fe2000000000c */
[----:B------:R-:W0:Y:S02]  /*2b60*/  F2F.F64.F32 R10, R4 ;  /* 0x00000004000a7310 */ /* 0x000e240000201800 */
[----:B0-----:R-:W-:-:S05]  /*2b70*/  DADD R8, R8, -R10 ;  /* 0x0000000008087229 */ /* 0x001fca000000080a */
[----:B------:R-:W-:-:S03]  /*2b80*/  DFMA R10, -R26, R14, 1 ;  /* 0x3ff000001a0a742b */ /* 0x000fc6000000010e */
[----:B------:R-:W-:-:S05]  /*2b90*/  DMUL R12, R6, R8 ;  /* 0x00000008060c7228 */ /* 0x000fca0000000000 */
[----:B------:R-:W-:-:S08]  /*2ba0*/  DFMA R10, R14, R10, R14 ;  /* 0x0000000a0e0a722b */ /* 0x000fd0000000000e */
[----:B------:R-:W-:Y:S01]  /*2bb0*/  DMUL R8, R12, R10 ;  /* 0x0000000a0c087228 */ /* 0x000fe20000000000 */
[----:B------:R-:W-:-:S07]  /*2bc0*/  FSETP.GEU.AND P1, PT, |R13|, 6.5827683646048100446e-37, PT ;  /* 0x036000000d00780b */ /* 0x000fce0003f2e200 */
[----:B------:R-:W-:-:S08]  /*2bd0*/  DFMA R6, -R26, R8, R12 ;  /* 0x000000081a06722b */ /* 0x000fd0000000010c */
[----:B------:R-:W-:-:S10]  /*2be0*/  DFMA R8, R10, R6, R8 ;  /* 0x000000060a08722b */ /* 0x000fd40000000008 */
[----:B------:R-:W-:-:S05]  /*2bf0*/  FFMA R4, RZ, R27, R9 ;  /* 0x0000001bff047223 */ /* 0x000fca0000000009 */
[----:B------:R-:W-:-:S13]  /*2c00*/  FSETP.GT.AND P0, PT, |R4|, 1.469367938527859385e-39, PT ;  /* 0x001000000400780b */ /* 0x000fda0003f04200 */
[----:B------:R-:W-:Y:S05]  /*2c10*/  @P0 BRA P1, `(.L_x_54) ;  /* 0x0000000000140947 */ /* 0x000fea0000800000 */
[----:B------:R-:W-:Y:S01]  /*2c20*/  MOV R8, R12 ;  /* 0x0000000c00087202 */ /* 0x000fe20000000f00 */
[----:B------:R-:W-:Y:S01]  /*2c30*/  IMAD.MOV.U32 R7, RZ, RZ, R13 ;  /* 0x000000ffff077224 */ /* 0x000fe200078e000d */
[----:B------:R-:W-:-:S07]  /*2c40*/  MOV R6, 0x2c60 ;  /* 0x00002c6000067802 */ /* 0x000fce0000000f00 */
[----:B------:R-:W-:Y:S05]  /*2c50*/  CALL.REL.NOINC `($__internal_0_$__cuda_sm20_div_rn_f64_full) ;  /* 0x0000001400c87944 */ /* 0x000fea0003c00000 */
[----:B------:R-:W-:-:S07]  /*2c60*/  MOV R9, R7 ;  /* 0x0000000700097202 */ /* 0x000fce0000000f00 */
.L_x_54:
[----:B------:R-:W-:Y:S05]  /*2c70*/  BSYNC.RECONVERGENT B2 ;  /* 0x0000000000027941 */ /* 0x000fea0003800200 */
.L_x_53:
[----:B------:R-:W-:-:S10]  /*2c80*/  DADD R8, RZ, -R8 ;  /* 0x00000000ff087229 */ /* 0x000fd40000000808 */
[----:B------:R-:W0:Y:S02]  /*2c90*/  F2F.F32.F64 R9, R8 ;  /* 0x0000000800097310 */ /* 0x000e240000301000 */
[----:B0-----:R2:W-:Y:S01]  /*2ca0*/  REDG.E.ADD.F32.FTZ.RN.STRONG.GPU desc[UR4][R2.64+0x4], R9 ;  /* 0x00000409020079a6 */ /* 0x0015e2000c12f304 */
[----:B------:R-:W-:Y:S05]  /*2cb0*/  BRA `(.L_x_55) ;  /* 0x0000001400a47947 */ /* 0x000fea0003800000 */
.L_x_48:
[----:B------:R-:W-:-:S13]  /*2cc0*/  ISETP.GT.U32.AND P0, PT, R20, R9, PT ;  /* 0x000000091400720c */ /* 0x000fda0003f04070 */
[----:B------:R-:W-:Y:S05]  /*2cd0*/  @!P0 BRA `(.L_x_56) ;  /* 0x0000000800cc8947 */ /* 0x000fea0003800000 */
[----:B------:R-:W2:Y:S04]  /*2ce0*/  LDG.E R13, desc[UR4][R22.64+0x4] ;  /* 0x00000404160d7981 */ /* 0x000ea8000c1e1900 */
[----:B------:R-:W3:Y:S01]  /*2cf0*/  LDG.E R2, desc[UR4][R22.64+0x18] ;  /* 0x0000180416027981 */ /* 0x000ee2000c1e1900 */
[----:B------:R-:W0:Y:S01]  /*2d00*/  MUFU.RCP64H R7, R15 ;  /* 0x0000000f00077308 */ /* 0x000e220000001800 */
[----:B------:R-:W-:Y:S01]  /*2d10*/  IMAD.MOV.U32 R6, RZ, RZ, 0x1 ;  /* 0x00000001ff067424 */ /* 0x000fe200078e00ff */
[----:B------:R-:W1:Y:S01]  /*2d20*/  LDCU.64 UR6, c[0x0][0x398] ;  /* 0x00007300ff0677ac */ /* 0x000e620008000a00 */
[----:B------:R-:W-:Y:S04]  /*2d30*/  BSSY.RECONVERGENT B2, `(.L_x_57) ;  /* 0x0000019000027945 */ /* 0x000fe80003800200 */
[----:B0-----:R-:W-:-:S08]  /*2d40*/  DFMA R10, -R14, R6, 1 ;  /* 0x3ff000000e0a742b */ /* 0x001fd00000000106 */
[----:B------:R-:W-:-:S08]  /*2d50*/  DFMA R10, R10, R10, R10 ;  /* 0x0000000a0a0a722b */ /* 0x000fd0000000000a */
[----:B------:R-:W-:-:S08]  /*2d60*/  DFMA R10, R6, R10, R6 ;  /* 0x0000000a060a722b */ /* 0x000fd00000000006 */
[----:B------:R-:W-:Y:S01]  /*2d70*/  DFMA R6, -R14, R10, 1 ;  /* 0x3ff000000e06742b */ /* 0x000fe2000000010a */
[----:B--2---:R-:W-:-:S04]  /*2d80*/  FADD R13, R0, -R13 ;  /* 0x8000000d000d7221 */ /* 0x004fc80000000000 */
[----:B---3--:R-:W-:-:S03]  /*2d90*/  FMUL R2, R2, R13 ;  /* 0x0000000d02027220 */ /* 0x008fc60000400000 */
[----:B------:R-:W-:Y:S01]  /*2da0*/  DFMA R12, R10, R6, R10 ;  /* 0x000000060a0c722b */ /* 0x000fe2000000000a */
[----:B------:R-:W0:Y:S07]  /*2db0*/  F2F.F64.F32 R18, R2 ;  /* 0x0000000200127310 */ /* 0x000e2e0000201800 */
[----:B0-----:R-:W-:Y:S01]  /*2dc0*/  DMUL R6, R12, R18 ;  /* 0x000000120c067228 */ /* 0x001fe20000000000 */
[----:B------:R-:W-:-:S07]  /*2dd0*/  FSETP.GEU.AND P2, PT, |R19|, 6.5827683646048100446e-37, PT ;  /* 0x036000001300780b */ /* 0x000fce0003f4e200 */
[----:B------:R-:W-:-:S08]  /*2de0*/  DFMA R10, -R14, R6, R18 ;  /* 0x000000060e0a722b */ /* 0x000fd00000000112 */
[----:B------:R-:W-:Y:S01]  /*2df0*/  DFMA R6, R12, R10, R6 ;  /* 0x0000000a0c06722b */ /* 0x000fe20000000006 */
[----:B-1----:R-:W-:-:S04]  /*2e00*/  LEA R12, P1, R20, UR6, 0x2 ;  /* 0x00000006140c7c11 */ /* 0x002fc8000f8210ff */
[----:B------:R-:W-:-:S05]  /*2e10*/  LEA.HI.X R13, R20, UR7, RZ, 0x2, P1 ;  /* 0x00000007140d7c11 */ /* 0x000fca00088f14ff */
        /* <DEDUP_REMOVED lines=10> */
.L_x_58:
[----:B------:R-:W-:Y:S05]  /*2ec0*/  BSYNC.RECONVERGENT B2 ;  /* 0x0000000000027941 */ /* 0x000fea0003800200 */
.L_x_57:
[----:B------:R-:W-:-:S10]  /*2ed0*/  DADD R6, RZ, -R6 ;  /* 0x00000000ff067229 */ /* 0x000fd40000000806 */
[----:B------:R-:W0:Y:S02]  /*2ee0*/  F2F.F32.F64 R7, R6 ;  /* 0x0000000600077310 */ /* 0x000e240000301000 */
[----:B0-----:R0:W-:Y:S04]  /*2ef0*/  REDG.E.ADD.F32.FTZ.RN.STRONG.GPU desc[UR4][R12.64], R7 ;  /* 0x000000070c0079a6 */ /* 0x0011e8000c12f304 */
[----:B------:R-:W2:Y:S02]  /*2f00*/  LDG.E R0, desc[UR4][R22.64+0x18] ;  /* 0x0000180416007981 */ /* 0x000ea4000c1e1900 */
[----:B------:R-:W1:Y:S01]  /*2f10*/  MUFU.RCP64H R11, R15 ;  /* 0x0000000f000b7308 */ /* 0x000e620000001800 */
[----:B------:R-:W-:Y:S02]  /*2f20*/  IMAD.MOV.U32 R10, RZ, RZ, 0x1 ;  /* 0x00000001ff0a7424 */ /* 0x000fe400078e00ff */
[----:B------:R-:W-:Y:S01]  /*2f30*/  FADD R3, -R4, R3 ;  /* 0x0000000304037221 */ /* 0x000fe20000000100 */
[----:B------:R-:W-:Y:S03]  /*2f40*/  BSSY.RECONVERGENT B2, `(.L_x_59) ;  /* 0x0000018000027945 */ /* 0x000fe60003800200 */
[----:B-1----:R-:W-:-:S08]  /*2f50*/  DFMA R18, -R14, R10, 1 ;  /* 0x3ff000000e12742b */ /* 0x002fd0000000010a */
[----:B------:R-:W-:-:S08]  /*2f60*/  DFMA R18, R18, R18, R18 ;  /* 0x000000121212722b */ /* 0x000fd00000000012 */
[----:B------:R-:W-:Y:S01]  /*2f70*/  DFMA R18, R10, R18, R10 ;  /* 0x000000120a12722b */ /* 0x000fe2000000000a */
[----:B--2---:R-:W-:-:S07]  /*2f80*/  FMUL R0, R0, R3 ;  /* 0x0000000300007220 */ /* 0x004fce0000400000 */
[----:B------:R-:W-:Y:S01]  /*2f90*/  DFMA R2, -R14, R18, 1 ;  /* 0x3ff000000e02742b */ /* 0x000fe20000000112 */
[----:B------:R-:W1:Y:S07]  /*2fa0*/  F2F.F64.F32 R10, R0 ;  /* 0x00000000000a7310 */ /* 0x000e6e0000201800 */
[----:B0-----:R-:W-:Y:S01]  /*2fb0*/  DFMA R12, R18, R2, R18 ;  /* 0x00000002120c722b */ /* 0x001fe20000000012 */
[----:B------:R-:W0:Y:S07]  /*2fc0*/  LDC.64 R18, c[0x0][0x398] ;  /* 0x0000e600ff127b82 */ /* 0x000e2e0000000a00 */
[----:B-1----:R-:W-:Y:S01]  /*2fd0*/  DMUL R6, R12, R10 ;  /* 0x0000000a0c067228 */ /* 0x002fe20000000000 */
[----:B------:R-:W-:-:S07]  /*2fe0*/  FSETP.GEU.AND P1, PT, |R11|, 6.5827683646048100446e-37, PT ;  /* 0x036000000b00780b */ /* 0x000fce0003f2e200 */
[----:B------:R-:W-:-:S08]  /*2ff0*/  DFMA R2, -R14, R6, R10 ;  /* 0x000000060e02722b */ /* 0x000fd0000000010a */
[----:B------:R-:W-:Y:S01]  /*3000*/  DFMA R6, R12, R2, R6 ;  /* 0x000000020c06722b */ /* 0x000fe20000000006 */
[----:B0-----:R-:W-:-:S09]  /*3010*/  IMAD.WIDE.U32 R18, R9, 0x4, R18 ;  /* 0x0000000409127825 */ /* 0x001fd200078e0012 */
        /* <DEDUP_REMOVED lines=10> */
.L_x_60:
[----:B------:R-:W-:Y:S05]  /*30c0*/  BSYNC.RECONVERGENT B2 ;  /* 0x0000000000027941 */ /* 0x000fea0003800200 */
.L_x_59:
[----:B------:R-:W-:Y:S01]  /*30d0*/  DADD R6, RZ, -R6 ;  /* 0x00000000ff067229 */ /* 0x000fe20000000806 */
[----:B------:R-:W0:Y:S01]  /*30e0*/  MUFU.RCP64H R9, R17 ;  /* 0x0000001100097308 */ /* 0x000e220000001800 */
[----:B------:R-:W1:Y:S08]  /*30f0*/  LDCU UR6, c[0x0][0x3c4] ;  /* 0x00007880ff0677ac */ /* 0x000e700008000800 */
[----:B------:R-:W2:Y:S02]  /*3100*/  F2F.F32.F64 R7, R6 ;  /* 0x0000000600077310 */ /* 0x000ea40000301000 */
[----:B--2---:R2:W-:Y:S04]  /*3110*/  REDG.E.ADD.F32.FTZ.RN.STRONG.GPU desc[UR4][R18.64], R7 ;  /* 0x00000007120079a6 */ /* 0x0045e8000c12f304 */
[----:B------:R-:W3:Y:S01]  /*3120*/  LDG.E R0, desc[UR4][R22.64+0x4] ;  /* 0x0000040416007981 */ /* 0x000ee2000c1e1900 */
[----:B------:R-:W-:Y:S01]  /*3130*/  IMAD.MOV.U32 R8, RZ, RZ, 0x1 ;  /* 0x00000001ff087424 */ /* 0x000fe200078e00ff */
[----:B------:R-:W-:Y:S05]  /*3140*/  BSSY.RECONVERGENT B2, `(.L_x_61) ;  /* 0x0000018000027945 */ /* 0x000fea0003800200 */
[----:B0-----:R-:W-:-:S08]  /*3150*/  DFMA R2, -R16, R8, 1 ;  /* 0x3ff000001002742b */ /* 0x001fd00000000108 */
[----:B------:R-:W-:Y:S02]  /*3160*/  DFMA R10, R2, R2, R2 ;  /* 0x00000002020a722b */ /* 0x000fe40000000002 */
[----:B-1----:R-:W-:Y:S06]  /*3170*/  F2F.F64.F32 R2, UR6 ;  /* 0x0000000600027d10 */ /* 0x002fec0008201800 */
[----:B------:R-:W-:-:S08]  /*3180*/  DFMA R10, R8, R10, R8 ;  /* 0x0000000a080a722b */ /* 0x000fd00000000008 */
[----:B--2---:R-:W-:-:S08]  /*3190*/  DFMA R6, -R16, R10, 1 ;  /* 0x3ff000001006742b */ /* 0x004fd0000000010a */
[----:B------:R-:W-:Y:S01]  /*31a0*/  DFMA R14, R10, R6, R10 ;  /* 0x000000060a0e722b */ /* 0x000fe2000000000a */
[----:B---3--:R-:W-:-:S04]  /*31b0*/  FADD R0, R5, R0 ;  /* 0x0000000005007221 */ /* 0x008fc80000000000 */
[----:B------:R-:W0:Y:S02]  /*31c0*/  F2F.F64.F32 R12, R0 ;  /* 0x00000000000c7310 */ /* 0x000e240000201800 */
[----:B0-----:R-:W-:-:S08]  /*31d0*/  DFMA R10, R12, 0.5, -R2 ;  /* 0x3fe000000c0a782b */ /* 0x001fd00000000802 */
        /* <DEDUP_REMOVED lines=14> */
.L_x_62:
[----:B------:R-:W-:Y:S05]  /*32c0*/  BSYNC.RECONVERGENT B2 ;  /* 0x0000000000027941 */ /* 0x000fea0003800200 */
.L_x_61:
[----:B------:R-:W2:Y:S01]  /*32d0*/  LDG.E R0, desc[UR4][R22.64+0x14] ;  /* 0x0000140416007981 */ /* 0x000ea2000c1e1900 */
[----:B------:R-:W2:Y:S01]  /*32e0*/  LDCU UR6, c[0x0][0x3c8] ;  /* 0x00007900ff0677ac */ /* 0x000ea20008000800 */
[----:B------:R-:W0:Y:S02]  /*32f0*/  LDC R11, c[0x0][0x3c4] ;  /* 0x0000f100ff0b7b82 */ /* 0x000e240000000800 */
[----:B------:R-:W3:Y:S04]  /*3300*/  LDG.E R4, desc[UR4][R22.64+0x18] ;  /* 0x0000180416047981 */ /* 0x000ee8000c1e1900 */
[----:B------:R-:W3:Y:S01]  /*3310*/  LDG.E R19, desc[UR4][R22.64+0xc] ;  /* 0x00000c0416137981 */ /* 0x000ee2000c1e1900 */
[----:B------:R-:W-:Y:S01]  /*3320*/  HFMA2 R14, -RZ, RZ, 0, 5.9604644775390625e-08 ;  /* 0x00000001ff0e7431 */ /* 0x000fe200000001ff */
[----:B------:R-:W-:Y:S01]  /*3330*/  BSSY.RECONVERGENT B2, `(.L_x_63) ;  /* 0x0000020000027945 */ /* 0x000fe20003800200 */
[----:B--2---:R-:W-:-:S02]  /*3340*/  FMUL R26, R0, UR6 ;  /* 0x00000006001a7c20 */ /* 0x004fc40008400000 */
[----:B------:R-:W1:Y:S01]  /*3350*/  F2I.U32.F64.TRUNC R0, R8 ;  /* 0x0000000800007311 */ /* 0x000e62000030d000 */
[----:B---3--:R-:W-:-:S07]  /*3360*/  FMUL R4, R4, R19 ;  /* 0x0000001304047220 */ /* 0x008fce0000400000 */
[----:B------:R-:W2:Y:S01]  /*3370*/  F2F.F64.F32 R26, R26 ;  /* 0x0000001a001a7310 */ /* 0x000ea20000201800 */
[----:B-1----:R-:W-:-:S05]  /*3380*/  VIADD R6, R0, 0x1 ;  /* 0x0000000100067836 */ /* 0x002fca0000000000 */
[----:B------:R-:W-:Y:S02]  /*3390*/  I2FP.F32.U32 R10, R6 ;  /* 0x00000006000a7245 */ /* 0x000fe40000201000 */
[----:B--2---:R-:W1:Y:S03]  /*33a0*/  MUFU.RCP64H R15, R27 ;  /* 0x0000001b000f7308 */ /* 0x004e660000001800 */
[----:B0-----:R-:W-:-:S05]  /*33b0*/  FFMA R18, R10, UR6, R11 ;  /* 0x000000060a127c23 */ /* 0x001fca000800000b */
[----:B------:R-:W0:Y:S01]  /*33c0*/  F2F.F64.F32 R10, R18 ;  /* 0x00000012000a7310 */ /* 0x000e220000201800 */
[----:B-1----:R-:W-:Y:S02]  /*33d0*/  DFMA R6, -R26, R14, 1 ;  /* 0x3ff000001a06742b */ /* 0x002fe4000000010e */
[----:B0-----:R-:W-:-:S06]  /*33e0*/  DFMA R10, R12, -0.5, R10 ;  /* 0xbfe000000c0a782b */ /* 0x001fcc000000000a */
[----:B------:R-:W-:Y:S01]  /*33f0*/  DFMA R16, R6, R6, R6 ;  /* 0x000000060610722b */ /* 0x000fe20000000006 */
[----:B------:R-:W0:Y:S01]  /*3400*/  LDC.64 R12, c[0x0][0x3a0] ;  /* 0x0000e800ff0c7b82 */ /* 0x000e220000000a00 */
[----:B------:R-:W1:Y:S06]  /*3410*/  F2F.F64.F32 R6, R4 ;  /* 0x0000000400067310 */ /* 0x000e6c0000201800 */
[----:B------:R-:W-:-:S08]  /*3420*/  DFMA R16, R14, R16, R14 ;  /* 0x000000100e10722b */ /* 0x000fd0000000000e */
[----:B------:R-:W-:Y:S02]  /*3430*/  DFMA R8, -R26, R16, 1 ;  /* 0x3ff000001a08742b */ /* 0x000fe40000000110 */
[----:B-1----:R-:W-:-:S06]  /*3440*/  DMUL R14, R6, R10 ;  /* 0x0000000a060e7228 */ /* 0x002fcc0000000000 */
[----:B------:R-:W-:Y:S01]  /*3450*/  DFMA R8, R16, R8, R16 ;  /* 0x000000081008722b */ /* 0x000fe20000000010 */
[----:B0-----:R-:W-:-:S03]  /*3460*/  IMAD.WIDE.U32 R12, R0, 0x4, R12 ;  /* 0x00000004000c7825 */ /* 0x001fc600078e000c */
[----:B------:R-:W-:-:S04]  /*3470*/  FSETP.GEU.AND P1, PT, |R15|, 6.5827683646048100446e-37, PT ;  /* 0x036000000f00780b */ /* 0x000fc80003f2e200 */
        /* <DEDUP_REMOVED lines=11> */
.L_x_64:
[----:B------:R-:W-:Y:S05]  /*3530*/  BSYNC.RECONVERGENT B2 ;  /* 0x0000000000027941 */ /* 0x000fea0003800200 */
.L_x_63:
[----:B------:R-:W-:Y:S01]  /*3540*/  DADD R8, RZ, -R8 ;  /* 0x00000000ff087229 */ /* 0x000fe20000000808 */
[----:B------:R-:W0:Y:S09]  /*3550*/  LDCU UR6, c[0x0][0x3c8] ;  /* 0x00007900ff0677ac */ /* 0x000e320008000800 */
[----:B------:R-:W1:Y:S02]  /*3560*/  F2F.F32.F64 R9, R8 ;  /* 0x0000000800097310 */ /* 0x000e640000301000 */
[----:B-1----:R1:W-:Y:S04]  /*3570*/  REDG.E.ADD.F32.FTZ.RN.STRONG.GPU desc[UR4][R12.64], R9 ;  /* 0x000000090c0079a6 */ /* 0x0023e8000c12f304 */
[----:B------:R-:W2:Y:S04]  /*3580*/  LDG.E R7, desc[UR4][R22.64+0x14] ;  /* 0x0000140416077981 */ /* 0x000ea8000c1e1900 */
[----:B------:R-:W3:Y:S04]  /*3590*/  LDG.E R6, desc[UR4][R22.64+0x4] ;  /* 0x0000040416067981 */ /* 0x000ee8000c1e1900 */
[----:B------:R-:W4:Y:S04]  /*35a0*/  LDG.E R4, desc[UR4][R22.64+0x18] ;  /* 0x0000180416047981 */ /* 0x000f28000c1e1900 */
[----:B------:R-:W4:Y:S01]  /*35b0*/  LDG.E R17, desc[UR4][R22.64+0xc] ;  /* 0x00000c0416117981 */ /* 0x000f22000c1e1900 */
[----:B------:R-:W-:Y:S01]  /*35c0*/  MOV R10, 0x1 ;  /* 0x00000001000a7802 */ /* 0x000fe20000000f00 */
[----:B------:R-:W-:Y:S01]  /*35d0*/  BSSY.RECONVERGENT B2, `(.L_x_65) ;  /* 0x000001f000027945 */ /* 0x000fe20003800200 */
[----:B------:R-:W-:-:S05]  /*35e0*/  I2FP.F32.U32 R0, R0 ;  /* 0x0000000000007245 */ /* 0x000fca0000201000 */
[----:B0-----:R-:W-:Y:S01]  /*35f0*/  FMUL R0, R0, UR6 ;  /* 0x0000000600007c20 */ /* 0x001fe20008400000 */
[----:B--2---:R-:W-:Y:S01]  /*3600*/  FMUL R26, R7, UR6 ;  /* 0x00000006071a7c20 */ /* 0x004fe20008400000 */
[----:B---3--:R-:W-:-:S05]  /*3610*/  FADD R16, R5, R6 ;  /* 0x0000000605107221 */ /* 0x008fca0000000000 */
[----:B------:R-:W0:Y:S01]  /*3620*/  F2F.F64.F32 R26, R26 ;  /* 0x0000001a001a7310 */ /* 0x000e220000201800 */
[----:B----4-:R-:W-:-:S07]  /*3630*/  FMUL R4, R4, R17 ;  /* 0x0000001104047220 */ /* 0x010fce0000400000 */
[----:B------:R-:W2:Y:S08]  /*3640*/  F2F.F64.F32 R6, R16 ;  /* 0x0000001000067310 */ /* 0x000eb00000201800 */
[----:B0-----:R-:W1:Y:S01]  /*3650*/  MUFU.RCP64H R11, R27 ;  /* 0x0000001b000b7308 */ /* 0x001e620000001800 */
[----:B--2---:R-:W-:-:S07]  /*3660*/  DFMA R6, R6, 0.5, -R2 ;  /* 0x3fe000000606782b */ /* 0x004fce0000000802 */
[----:B------:R-:W-:Y:S01]  /*3670*/  F2F.F64.F32 R2, R4 ;  /* 0x0000000400027310 */ /* 0x000fe20000201800 */
[----:B-1----:R-:W-:-:S08]  /*3680*/  DFMA R8, -R26, R10, 1 ;  /* 0x3ff000001a08742b */ /* 0x002fd0000000010a */
[----:B------:R-:W-:Y:S02]  /*3690*/  DFMA R14, R8, R8, R8 ;  /* 0x00000008080e722b */ /* 0x000fe40000000008 */
[----:B------:R-:W0:Y:S06]  /*36a0*/  F2F.F64.F32 R8, R0 ;  /* 0x0000000000087310 */ /* 0x000e2c0000201800 */
[----:B------:R-:W-:Y:S02]  /*36b0*/  DFMA R14, R10, R14, R10 ;  /* 0x0000000e0a0e722b */ /* 0x000fe4000000000a */
[----:B0-----:R-:W-:-:S06]  /*36c0*/  DADD R6, R6, -R8 ;  /* 0x0000000006067229 */ /* 0x001fcc0000000808 */
[----:B------:R-:W-:Y:S02]  /*36d0*/  DFMA R8, -R26, R14, 1 ;  /* 0x3ff000001a08742b */ /* 0x000fe4000000010e */
[----:B------:R-:W-:-:S06]  /*36e0*/  DMUL R10, R2, R6 ;  /* 0x00000006020a7228 */ /* 0x000fcc0000000000 */
        /* <DEDUP_REMOVED lines=13> */
.L_x_66:
[----:B------:R-:W-:Y:S05]  /*37c0*/  BSYNC.RECONVERGENT B2 ;  /* 0x0000000000027941 */ /* 0x000fea0003800200 */
.L_x_65:
[----:B------:R-:W-:-:S10]  /*37d0*/  DADD R8, RZ, -R8 ;  /* 0x00000000ff087229 */ /* 0x000fd40000000808 */
[----:B------:R-:W0:Y:S02]  /*37e0*/  F2F.F32.F64 R9, R8 ;  /* 0x0000000800097310 */ /* 0x000e240000301000 */
[----:B0-----:R1:W-:Y:S01]  /*37f0*/  REDG.E.ADD.F32.FTZ.RN.STRONG.GPU desc[UR4][R12.64+0x4], R9 ;  /* 0x000004090c0079a6 */ /* 0x0013e2000c12f304 */
[----:B------:R-:W-:Y:S05]  /*3800*/  BRA `(.L_x_55) ;  /* 0x0000000800d07947 */ /* 0x000fea0003800000 */
.L_x_56:
[----:B------:R-:W2:Y:S04]  /*3810*/  LDG.E R3, desc[UR4][R22.64+0x4] ;  /* 0x0000040416037981 */ /* 0x000ea8000c1e1900 */
[----:B------:R-:W3:Y:S01]  /*3820*/  LDG.E R0, desc[UR4][R22.64+0x18] ;  /* 0x0000180416007981 */ /* 0x000ee2000c1e1900 */
[----:B------:R-:W0:Y:S01]  /*3830*/  MUFU.RCP64H R7, R15 ;  /* 0x0000000f00077308 */ /* 0x000e220000001800 */
[----:B------:R-:W1:Y:S01]  /*3840*/  LDC R13, c[0x0][0x3c4] ;  /* 0x0000f100ff0d7b82 */ /* 0x000e620000000800 */
[----:B------:R-:W-:Y:S01]  /*3850*/  MOV R6, 0x1 ;  /* 0x0000000100067802 */ /* 0x000fe20000000f00 */
[----:B------:R-:W1:Y:S01]  /*3860*/  LDCU UR6, c[0x0][0x3c8] ;  /* 0x00007900ff0677ac */ /* 0x000e620008000800 */
[----:B------:R-:W-:Y:S04]  /*3870*/  BSSY.RECONVERGENT B2, `(.L_x_67) ;  /* 0x000001b000027945 */ /* 0x000fe80003800200 */
[----:B0-----:R-:W-:-:S08]  /*3880*/  DFMA R10, -R14, R6, 1 ;  /* 0x3ff000000e0a742b */ /* 0x001fd00000000106 */
[----:B------:R-:W-:Y:S01]  /*3890*/  DFMA R10, R10, R10, R10 ;  /* 0x0000000a0a0a722b */ /* 0x000fe2000000000a */
[----:B-1----:R-:W-:Y:S01]  /*38a0*/  FFMA R12, R12, UR6, R13 ;  /* 0x000000060c0c7c23 */ /* 0x002fe2000800000d */
[----:B------:R-:W0:Y:S06]  /*38b0*/  LDCU.64 UR6, c[0x0][0x398] ;  /* 0x00007300ff0677ac */ /* 0x000e2c0008000a00 */
[----:B------:R-:W-:-:S08]  /*38c0*/  DFMA R10, R6, R10, R6 ;  /* 0x0000000a060a722b */ /* 0x000fd00000000006 */
[----:B------:R-:W-:Y:S01]  /*38d0*/  DFMA R6, -R14, R10, 1 ;  /* 0x3ff000000e06742b */ /* 0x000fe2000000010a */
[----:B--2---:R-:W-:-:S07]  /*38e0*/  FADD R3, R12, -R3 ;  /* 0x800000030c037221 */ /* 0x004fce0000000000 */
[----:B------:R-:W-:Y:S01]  /*38f0*/  DFMA R12, R10, R6, R10 ;  /* 0x000000060a0c722b */ /* 0x000fe2000000000a */
[----:B---3--:R-:W-:-:S04]  /*3900*/  FMUL R0, R0, R3 ;  /* 0x0000000300007220 */ /* 0x008fc80000400000 */
[----:B------:R-:W1:Y:S03]  /*3910*/  F2F.F64.F32 R18, R0 ;  /* 0x0000000000127310 */ /* 0x000e660000201800 */
[----:B-1----:R-:W-:Y:S01]  /*3920*/  DMUL R6, R12, R18 ;  /* 0x000000120c067228 */ /* 0x002fe20000000000 */
[----:B------:R-:W-:-:S07]  /*3930*/  FSETP.GEU.AND P2, PT, |R19|, 6.5827683646048100446e-37, PT ;  /* 0x036000001300780b */ /* 0x000fce0003f4e200 */
[----:B------:R-:W-:-:S08]  /*3940*/  DFMA R10, -R14, R6, R18 ;  /* 0x000000060e0a722b */ /* 0x000fd00000000112 */
[----:B------:R-:W-:Y:S01]  /*3950*/  DFMA R6, R12, R10, R6 ;  /* 0x0000000a0c06722b */ /* 0x000fe20000000006 */
[----:B0-----:R-:W-:-:S04]  /*3960*/  LEA R12, P1, R20, UR6, 0x2 ;  /* 0x00000006140c7c11 */ /* 0x001fc8000f8210ff */
[----:B------:R-:W-:-:S05]  /*3970*/  LEA.HI.X R13, R20, UR7, RZ, 0x2, P1 ;  /* 0x00000007140d7c11 */ /* 0x000fca00088f14ff */
        /* <DEDUP_REMOVED lines=10> */
.L_x_68:
[----:B------:R-:W-:Y:S05]  /*3a20*/  BSYNC.RECONVERGENT B2 ;  /* 0x0000000000027941 */ /* 0x000fea0003800200 */
.L_x_67:
[----:B------:R-:W-:-:S10]  /*3a30*/  DADD R6, RZ, -R6 ;  /* 0x00000000ff067229 */ /* 0x000fd40000000806 */
[----:B------:R-:W0:Y:S02]  /*3a40*/  F2F.F32.F64 R7, R6 ;  /* 0x0000000600077310 */ /* 0x000e240000301000 */
[----:B0-----:R0:W-:Y:S04]  /*3a50*/  REDG.E.ADD.F32.FTZ.RN.STRONG.GPU desc[UR4][R12.64], R7 ;  /* 0x000000070c0079a6 */ /* 0x0011e8000c12f304 */
[----:B------:R-:W2:Y:S02]  /*3a60*/  LDG.E R3, desc[UR4][R22.64+0x18] ;  /* 0x0000180416037981 */ /* 0x000ea4000c1e1900 */
[----:B------:R-:W1:Y:S01]  /*3a70*/  MUFU.RCP64H R11, R15 ;  /* 0x0000000f000b7308 */ /* 0x000e620000001800 */
[----:B------:R-:W-:Y:S01]  /*3a80*/  MOV R10, 0x1 ;  /* 0x00000001000a7802 */ /* 0x000fe20000000f00 */
[----:B------:R-:W-:Y:S05]  /*3a90*/  BSSY.RECONVERGENT B2, `(.L_x_69) ;  /* 0x0000018000027945 */ /* 0x000fea0003800200 */
[----:B-1----:R-:W-:-:S08]  /*3aa0*/  DFMA R18, -R14, R10, 1 ;  /* 0x3ff000000e12742b */ /* 0x002fd0000000010a */
[----:B------:R-:W-:-:S08]  /*3ab0*/  DFMA R18, R18, R18, R18 ;  /* 0x000000121212722b */ /* 0x000fd00000000012 */
[----:B------:R-:W-:Y:S01]  /*3ac0*/  DFMA R18, R10, R18, R10 ;  /* 0x000000120a12722b */ /* 0x000fe2000000000a */
[----:B--2---:R-:W-:-:S07]  /*3ad0*/  FMUL R10, R2, R3 ;  /* 0x00000003020a7220 */ /* 0x004fce0000400000 */
[----:B------:R-:W-:Y:S01]  /*3ae0*/  DFMA R2, -R14, R18, 1 ;  /* 0x3ff000000e02742b */ /* 0x000fe20000000112 */
[----:B------:R-:W0:Y:S07]  /*3af0*/  F2F.F64.F32 R10, R10 ;  /* 0x0000000a000a7310 */ /* 0x000e2e0000201800 */
[----:B------:R-:W-:Y:S01]  /*3b00*/  DFMA R20, R18, R2, R18 ;  /* 0x000000021214722b */ /* 0x000fe20000000012 */
[----:B------:R-:W1:Y:S07]  /*3b10*/  LDC.64 R18, c[0x0][0x398] ;  /* 0x0000e600ff127b82 */ /* 0x000e6e0000000a00 */
[----:B0-----:R-:W-:Y:S01]  /*3b20*/  DMUL R6, R20, R10 ;  /* 0x0000000a14067228 */ /* 0x001fe20000000000 */
[----:B------:R-:W-:-:S07]  /*3b30*/  FSETP.GEU.AND P1, PT, |R11|, 6.5827683646048100446e-37, PT ;  /* 0x036000000b00780b */ /* 0x000fce0003f2e200 */
[----:B------:R-:W-:Y:S01]  /*3b40*/  DFMA R2, -R14, R6, R10 ;  /* 0x000000060e02722b */ /* 0x000fe2000000010a */
[----:B-1----:R-:W-:-:S07]  /*3b50*/  IMAD.WIDE.U32 R18, R9, 0x4, R18 ;  /* 0x0000000409127825 */ /* 0x002fce00078e0012 */
        /* <DEDUP_REMOVED lines=11> */
.L_x_70:
[----:B------:R-:W-:Y:S05]  /*3c10*/  BSYNC.RECONVERGENT B2 ;  /* 0x0000000000027941 */ /* 0x000fea0003800200 */
.L_x_69:
[----:B------:R-:W-:Y:S01]  /*3c20*/  DADD R6, RZ, -R6 ;  /* 0x00000000ff067229 */ /* 0x000fe20000000806 */
[----:B------:R-:W0:Y:S01]  /*3c30*/  MUFU.RCP64H R9, R17 ;  /* 0x0000001100097308 */ /* 0x000e220000001800 */
[----:B------:R-:W1:Y:S08]  /*3c40*/  LDCU UR6, c[0x0][0x3c4] ;  /* 0x00007880ff0677ac */ /* 0x000e700008000800 */
[----:B------:R-:W2:Y:S02]  /*3c50*/  F2F.F32.F64 R7, R6 ;  /* 0x0000000600077310 */ /* 0x000ea40000301000 */
[----:B--2---:R2:W-:Y:S04]  /*3c60*/  REDG.E.ADD.F32.FTZ.RN.STRONG.GPU desc[UR4][R18.64], R7 ;  /* 0x00000007120079a6 */ /* 0x0045e8000c12f304 */
[----:B------:R-:W3:Y:S01]  /*3c70*/  LDG.E R0, desc[UR4][R22.64+0x4] ;  /* 0x0000040416007981 */ /* 0x000ee2000c1e1900 */
[----:B------:R-:W-:Y:S01]  /*3c80*/  MOV R8, 0x1 ;  /* 0x0000000100087802 */ /* 0x000fe20000000f00 */
        /* <DEDUP_REMOVED lines=24> */
.L_x_72:
[----:B------:R-:W-:Y:S05]  /*3e10*/  BSYNC.RECONVERGENT B2 ;  /* 0x0000000000027941 */ /* 0x000fea0003800200 */
.L_x_71:
[----:B------:R-:W2:Y:S01]  /*3e20*/  LDG.E R0, desc[UR4][R22.64+0x14] ;  /* 0x0000140416007981 */ /* 0x000ea2000c1e1900 */
[----:B------:R-:W2:Y:S01]  /*3e30*/  LDCU UR6, c[0x0][0x3c8] ;  /* 0x00007900ff0677ac */ /* 0x000ea20008000800 */
[----:B------:R-:W0:Y:S02]  /*3e40*/  LDC R11, c[0x0][0x3c4] ;  /* 0x0000f100ff0b7b82 */ /* 0x000e240000000800 */
[----:B------:R-:W3:Y:S04]  /*3e50*/  LDG.E R4, desc[UR4][R22.64+0x18] ;  /* 0x0000180416047981 */ /* 0x000ee8000c1e1900 */
[----:B------:R-:W3:Y:S01]  /*3e60*/  LDG.E R19, desc[UR4][R22.64+0xc] ;  /* 0x00000c0416137981 */ /* 0x000ee2000c1e1900 */
[----:B------:R-:W-:Y:S01]  /*3e70*/  IMAD.MOV.U32 R14, RZ, RZ, 0x1 ;  /* 0x00000001ff0e7424 */ /* 0x000fe200078e00ff */
[----:B------:R-:W-:Y:S01]  /*3e80*/  BSSY.RECONVERGENT B2, `(.L_x_73) ;  /* 0x0000020000027945 */ /* 0x000fe20003800200 */
[----:B--2---:R-:W-:-:S02]  /*3e90*/  FMUL R26, R0, UR6 ;  /* 0x00000006001a7c20 */ /* 0x004fc40008400000 */
[----:B------:R-:W1:Y:S01]  /*3ea0*/  F2I.U32.F64.TRUNC R0, R8 ;  /* 0x0000000800007311 */ /* 0x000e62000030d000 */
[----:B---3--:R-:W-:-:S07]  /*3eb0*/  FMUL R4, R4, R19 ;  /* 0x0000001304047220 */ /* 0x008fce0000400000 */
[----:B------:R-:W2:Y:S01]  /*3ec0*/  F2F.F64.F32 R26, R26 ;  /* 0x0000001a001a7310 */ /* 0x000ea20000201800 */
[----:B-1----:R-:W-:-:S04]  /*3ed0*/  IADD3 R6, PT, PT, R0, 0x1, RZ ;  /* 0x0000000100067810 */ /* 0x002fc80007ffe0ff */
[----:B------:R-:W-:-:S03]  /*3ee0*/  I2FP.F32.U32 R10, R6 ;  /* 0x00000006000a7245 */ /* 0x000fc60000201000 */
[----:B--2---:R-:W1:Y:S02]  /*3ef0*/  MUFU.RCP64H R15, R27 ;  /* 0x0000001b000f7308 */ /* 0x004e640000001800 */
[----:B0-----:R-:W-:-:S06]  /*3f00*/  FFMA R18, R10, UR6, R11 ;  /* 0x000000060a127c23 */ /* 0x001fcc000800000b */
        /* <DEDUP_REMOVED lines=23> */
.L_x_74:
[----:B------:R-:W-:Y:S05]  /*4080*/  BSYNC.RECONVERGENT B2 ;  /* 0x0000000000027941 */ /* 0x000fea0003800200 */
.L_x_73:
        /* <DEDUP_REMOVED lines=40> */
.L_x_76:
[----:B------:R-:W-:Y:S05]  /*4310*/  BSYNC.RECONVERGENT B2 ;  /* 0x0000000000027941 */ /* 0x000fea0003800200 */
.L_x_75:
[----:B------:R-:W-:-:S10]  /*4320*/  DADD R8, RZ, -R8 ;  /* 0x00000000ff087229 */ /* 0x000fd40000000808 */
[----:B------:R-:W0:Y:S02]  /*4330*/  F2F.F32.F64 R9, R8 ;  /* 0x0000000800097310 */ /* 0x000e240000301000 */
[----:B0-----:R0:W-:Y:S02]  /*4340*/  REDG.E.ADD.F32.FTZ.RN.STRONG.GPU desc[UR4][R12.64+0x4], R9 ;  /* 0x000004090c0079a6 */ /* 0x0011e4000c12f304 */
.L_x_55:
[----:B------:R-:W-:Y:S05]  /*4350*/  BSYNC.RECONVERGENT B1 ;  /* 0x0000000000017941 */ /* 0x000fea0003800200 */
.L_x_47:
[----:B------:R-:W-:Y:S01]  /*4360*/  STG.E desc[UR4][R22.64+0x4], R5 ;  /* 0x0000040516007986 */ /* 0x000fe2000c101904 */
[----:B------:R-:W-:Y:S05]  /*4370*/  EXIT ;  /* 0x000000000000794d */ /* 0x000fea0003800000 */
        .weak           $__internal_0_$__cuda_sm20_div_rn_f64_full
        .type           $__internal_0_$__cuda_sm20_div_rn_f64_full,@function
        .size           $__internal_0_$__cuda_sm20_div_rn_f64_full,($__internal_1_$__cuda_sm20_sqrt_rn_f32_slowpath - $__internal_0_$__cuda_sm20_div_rn_f64_full)
$__internal_0_$__cuda_sm20_div_rn_f64_full:
[C---:B------:R-:W-:Y:S01]  /*4380*/  FSETP.GEU.AND P0, PT, |R27|.reuse, 1.469367938527859385e-39, PT ;  /* 0x001000001b00780b */ /* 0x040fe20003f0e200 */
[----:B------:R-:W-:Y:S01]  /*4390*/  IMAD.MOV.U32 R41, RZ, RZ, R7 ;  /* 0x000000ffff297224 */ /* 0x000fe200078e0007 */
[----:B------:R-:W-:Y:S01]  /*43a0*/  LOP3.LUT R24, R27, 0x800fffff, RZ, 0xc0, !PT ;  /* 0x800fffff1b187812 */ /* 0x000fe200078ec0ff */
[----:B------:R-:W-:Y:S01]  /*43b0*/  HFMA2 R38, -RZ, RZ, 0, 5.9604644775390625e-08 ;  /* 0x00000001ff267431 */ /* 0x000fe200000001ff */
[----:B------:R-:W-:Y:S01]  /*43c0*/  MOV R40, R8 ;  /* 0x0000000800287202 */ /* 0x000fe20000000f00 */
[----:B------:R-:W-:Y:S01]  /*43d0*/  BSSY.RECONVERGENT B0, `(.L_x_77) ;  /* 0x0000059000007945 */ /* 0x000fe20003800200 */
[----:B------:R-:W-:Y:S01]  /*43e0*/  LOP3.LUT R25, R24, 0x3ff00000, RZ, 0xfc, !PT ;  /* 0x3ff0000018197812 */ /* 0x000fe200078efcff */
[----:B------:R-:W-:Y:S01]  /*43f0*/  IMAD.MOV.U32 R24, RZ, RZ, R26 ;  /* 0x000000ffff187224 */ /* 0x000fe200078e001a */
[C---:B------:R-:W-:Y:S02]  /*4400*/  FSETP.GEU.AND P2, PT, |R41|.reuse, 1.469367938527859385e-39, PT ;  /* 0x001000002900780b */ /* 0x040fe40003f4e200 */
[----:B------:R-:W-:-:S02]  /*4410*/  LOP3.LUT R7, R41, 0x7ff00000, RZ, 0xc0, !PT ;  /* 0x7ff0000029077812 */ /* 0x000fc400078ec0ff */
[----:B------:R-:W-:Y:S01]  /*4420*/  LOP3.LUT R10, R27, 0x7ff00000, RZ, 0xc0, !PT ;  /* 0x7ff000001b0a7812 */ /* 0x000fe200078ec0ff */
[----:B------:R-:W-:Y:S01]  /*4430*/  @!P0 DMUL R24, R26, 8.98846567431157953865e+307 ;  /* 0x7fe000001a188828 */ /* 0x000fe20000000000 */
[----:B------:R-:W-:Y:S02]  /*4440*/  MOV R42, R40 ;  /* 0x00000028002a7202 */ /* 0x000fe40000000f00 */
[----:B------:R-:W-:-:S03]  /*4450*/  ISETP.GE.U32.AND P1, PT, R7, R10, PT ;  /* 0x0000000a0700720c */ /* 0x000fc60003f26070 */
[----:B------:R-:W0:Y:S02]  /*4460*/  MUFU.RCP64H R39, R25 ;  /* 0x0000001900277308 */ /* 0x000e240000001800 */
[----:B------:R-:W-:Y:S02]  /*4470*/  @!P2 LOP3.LUT R8, R27, 0x7ff00000, RZ, 0xc0, !PT ;  /* 0x7ff000001b08a812 */ /* 0x000fe400078ec0ff */
[----:B------:R-:W-:Y:S02]  /*4480*/  @!P0 LOP3.LUT R10, R25, 0x7ff00000, RZ, 0xc0, !PT ;  /* 0x7ff00000190a8812 */ /* 0x000fe400078ec0ff */
[----:B------:R-:W-:Y:S01]  /*4490*/  @!P2 ISETP.GE.U32.AND P3, PT, R7, R8, PT ;  /* 0x000000080700a20c */ /* 0x000fe20003f66070 */
[----:B------:R-:W-:-:S05]  /*44a0*/  IMAD.MOV.U32 R8, RZ, RZ, 0x1ca00000 ;  /* 0x1ca00000ff087424 */ /* 0x000fca00078e00ff */
[----:B------:R-:W-:-:S04]  /*44b0*/  SEL R11, R8, 0x63400000, !P1 ;  /* 0x63400000080b7807 */ /* 0x000fc80004800000 */
[----:B------:R-:W-:Y:S01]  /*44c0*/  LOP3.LUT R43, R11, 0x800fffff, R41, 0xf8, !PT ;  /* 0x800fffff0b2b7812 */ /* 0x000fe200078ef829 */
[----:B0-----:R-:W-:Y:S01]  /*44d0*/  DFMA R36, R38, -R24, 1 ;  /* 0x3ff000002624742b */ /* 0x001fe20000000818 */
[----:B------:R-:W-:-:S07]  /*44e0*/  MOV R11, R7 ;  /* 0x00000007000b7202 */ /* 0x000fce0000000f00 */
[----:B------:R-:W-:-:S08]  /*44f0*/  DFMA R36, R36, R36, R36 ;  /* 0x000000242424722b */ /* 0x000fd00000000024 */
[----:B------:R-:W-:Y:S01]  /*4500*/  DFMA R38, R38, R36, R38 ;  /* 0x000000242626722b */ /* 0x000fe20000000026 */
[----:B------:R-:W-:-:S04]  /*4510*/  @!P2 SEL R36, R8, 0x63400000, !P3 ;  /* 0x634000000824a807 */ /* 0x000fc80005800000 */
[----:B------:R-:W-:-:S03]  /*4520*/  @!P2 LOP3.LUT R36, R36, 0x80000000, R41, 0xf8, !PT ;  /* 0x800000002424a812 */ /* 0x000fc600078ef829 */
[----:B------:R-:W-:Y:S01]  /*4530*/  DFMA R44, R38, -R24, 1 ;  /* 0x3ff00000262c742b */ /* 0x000fe20000000818 */
[----:B------:R-:W-:Y:S01]  /*4540*/  @!P2 LOP3.LUT R37, R36, 0x100000, RZ, 0xfc, !PT ;  /* 0x001000002425a812 */ /* 0x000fe200078efcff */
[----:B------:R-:W-:-:S06]  /*4550*/  @!P2 IMAD.MOV.U32 R36, RZ, RZ, RZ ;  /* 0x000000ffff24a224 */ /* 0x000fcc00078e00ff */
[----:B------:R-:W-:Y:S02]  /*4560*/  DFMA R44, R38, R44, R38 ;  /* 0x0000002c262c722b */ /* 0x000fe40000000026 */
[----:B------:R-:W-:-:S08]  /*4570*/  @!P2 DFMA R42, R42, 2, -R36 ;  /* 0x400000002a2aa82b */ /* 0x000fd00000000824 */
[----:B------:R-:W-:Y:S02]  /*4580*/  DMUL R36, R44, R42 ;  /* 0x0000002a2c247228 */ /* 0x000fe40000000000 */
[----:B------:R-:W-:-:S06]  /*4590*/  @!P2 LOP3.LUT R11, R43, 0x7ff00000, RZ, 0xc0, !PT ;  /* 0x7ff000002b0ba812 */ /* 0x000fcc00078ec0ff */
[----:B------:R-:W-:-:S08]  /*45a0*/  DFMA R38, R36, -R24, R42 ;  /* 0x800000182426722b */ /* 0x000fd0000000002a */
[----:B------:R-:W-:Y:S01]  /*45b0*/  DFMA R38, R44, R38, R36 ;  /* 0x000000262c26722b */ /* 0x000fe20000000024 */
[----:B------:R-:W-:-:S05]  /*45c0*/  VIADD R36, R11, 0xffffffff ;  /* 0xffffffff0b247836 */ /* 0x000fca0000000000 */
[----:B------:R-:W-:Y:S02]  /*45d0*/  ISETP.GT.U32.AND P0, PT, R36, 0x7feffffe, PT ;  /* 0x7feffffe2400780c */ /* 0x000fe40003f04070 */
[----:B------:R-:W-:-:S04]  /*45e0*/  IADD3 R36, PT, PT, R10, -0x1, RZ ;  /* 0xffffffff0a247810 */ /* 0x000fc80007ffe0ff */
[----:B------:R-:W-:-:S13]  /*45f0*/  ISETP.GT.U32.OR P0, PT, R36, 0x7feffffe, P0 ;  /* 0x7feffffe2400780c */ /* 0x000fda0000704470 */
[----:B------:R-:W-:Y:S05]  /*4600*/  @P0 BRA `(.L_x_78) ;  /* 0x0000000000740947 */ /* 0x000fea0003800000 */
[----:B------:R-:W-:-:S04]  /*4610*/  LOP3.LUT R10, R27, 0x7ff00000, RZ, 0xc0, !PT ;  /* 0x7ff000001b0a7812 */ /* 0x000fc800078ec0ff */
[CC--:B------:R-:W-:Y:S02]  /*4620*/  VIADDMNMX R11, R7.reuse, -R10.reuse, 0xb9600000, !PT ;  /* 0xb9600000070b7446 */ /* 0x0c0fe4000780090a */
[----:B------:R-:W-:Y:S01]  /*4630*/  ISETP.GE.U32.AND P0, PT, R7, R10, PT ;  /* 0x0000000a0700720c */ /* 0x000fe20003f06070 */
[----:B------:R-:W-:Y:S01]  /*4640*/  IMAD.MOV.U32 R10, RZ, RZ, RZ ;  /* 0x000000ffff0a7224 */ /* 0x000fe200078e00ff */
[----:B------:R-:W-:Y:S02]  /*4650*/  VIMNMX R11, PT, PT, R11, 0x46a00000, PT ;  /* 0x46a000000b0b7848 */ /* 0x000fe40003fe0100 */
[----:B------:R-:W-:-:S05]  /*4660*/  SEL R8, R8, 0x63400000, !P0 ;  /* 0x6340000008087807 */ /* 0x000fca0004000000 */
[----:B------:R-:W-:-:S05]  /*4670*/  IMAD.IADD R8, R11, 0x1, -R8 ;  /* 0x000000010b087824 */ /* 0x000fca00078e0a08 */
[----:B------:R-:W-:-:S06]  /*4680*/  IADD3 R11, PT, PT, R8, 0x7fe00000, RZ ;  /* 0x7fe00000080b7810 */ /* 0x000fcc0007ffe0ff */
[----:B------:R-:W-:-:S10]  /*4690*/  DMUL R36, R38, R10 ;  /* 0x0000000a26247228 */ /* 0x000fd40000000000 */
[----:B------:R-:W-:-:S13]  /*46a0*/  FSETP.GTU.AND P0, PT, |R37|, 1.469367938527859385e-39, PT ;  /* 0x001000002500780b */ /* 0x000fda0003f0c200 */
[----:B------:R-:W-:Y:S05]  /*46b0*/  @P0 BRA `(.L_x_79) ;  /* 0x0000000000a80947 */ /* 0x000fea0003800000 */
[----:B------:R-:W-:-:S06]  /*46c0*/  DFMA R24, R38, -R24, R42 ;  /* 0x800000182618722b */ /* 0x000fcc000000002a */
[----:B------:R-:W-:-:S04]  /*46d0*/  MOV R24, RZ ;  /* 0x000000ff00187202 */ /* 0x000fc80000000f00 */
[C---:B------:R-:W-:Y:S02]  /*46e0*/  FSETP.NEU.AND P0, PT, R25.reuse, RZ, PT ;  /* 0x000000ff1900720b */ /* 0x040fe40003f0d000 */
[----:B------:R-:W-:-:S04]  /*46f0*/  LOP3.LUT R26, R25, 0x80000000, R27, 0x48, !PT ;  /* 0x80000000191a7812 */ /* 0x000fc800078e481b */
[----:B------:R-:W-:-:S07]  /*4700*/  LOP3.LUT R25, R26, R11, RZ, 0xfc, !PT ;  /* 0x0000000b1a197212 */ /* 0x000fce00078efcff */
[----:B------:R-:W-:Y:S05]  /*4710*/  @!P0 BRA `(.L_x_79) ;  /* 0x0000000000908947 */ /* 0x000fea0003800000 */
[----:B------:R-:W-:Y:S01]  /*4720*/  IMAD.MOV R11, RZ, RZ, -R8 ;  /* 0x000000ffff0b7224 */ /* 0x000fe200078e0a08 */
[----:B------:R-:W-:Y:S02]  /*4730*/  MOV R10, RZ ;  /* 0x000000ff000a7202 */ /* 0x000fe40000000f00 */
[----:B------:R-:W-:-:S04]  /*4740*/  IADD3 R8, PT, PT, -R8, -0x43300000, RZ ;  /* 0xbcd0000008087810 */ /* 0x000fc80007ffe1ff */
[----:B------:R-:W-:Y:S02]  /*4750*/  DFMA R10, R36, -R10, R38 ;  /* 0x8000000a240a722b */ /* 0x000fe40000000026 */
[----:B------:R-:W-:-:S08]  /*4760*/  DMUL.RP R38, R38, R24 ;  /* 0x0000001826267228 */ /* 0x000fd00000008000 */
[----:B------:R-:W-:Y:S02]  /*4770*/  FSETP.NEU.AND P0, PT, |R11|, R8, PT ;  /* 0x000000080b00720b */ /* 0x000fe40003f0d200 */
[----:B------:R-:W-:Y:S02]  /*4780*/  LOP3.LUT R26, R39, R26, RZ, 0x3c, !PT ;  /* 0x0000001a271a7212 */ /* 0x000fe400078e3cff */
[----:B------:R-:W-:Y:S02]  /*4790*/  FSEL R8, R38, R36, !P0 ;  /* 0x0000002426087208 */ /* 0x000fe40004000000 */
[----:B------:R-:W-:-:S03]  /*47a0*/  FSEL R7, R26, R37, !P0 ;  /* 0x000000251a077208 */ /* 0x000fc60004000000 */
[----:B------:R-:W-:Y:S01]  /*47b0*/  IMAD.MOV.U32 R36, RZ, RZ, R8 ;  /* 0x000000ffff247224 */ /* 0x000fe200078e0008 */
[----:B------:R-:W-:Y:S01]  /*47c0*/  MOV R37, R7 ;  /* 0x0000000700257202 */ /* 0x000fe20000000f00 */
[----:B------:R-:W-:Y:S06]  /*47d0*/  BRA `(.L_x_79) ;  /* 0x0000000000607947 */ /* 0x000fec0003800000 */
.L_x_78:
[----:B------:R-:W-:-:S14]  /*47e0*/  DSETP.NAN.AND P0, PT, R40, R40, PT ;  /* 0x000000282800722a */ /* 0x000fdc0003f08000 */
[----:B------:R-:W-:Y:S05]  /*47f0*/  @P0 BRA `(.L_x_80) ;  /* 0x00000000004c0947 */ /* 0x000fea0003800000 */
[----:B------:R-:W-:-:S14]  /*4800*/  DSETP.NAN.AND P0, PT, R26, R26, PT ;  /* 0x0000001a1a00722a */ /* 0x000fdc0003f08000 */
[----:B------:R-:W-:Y:S05]  /*4810*/  @P0 BRA `(.L_x_81) ;  /* 0x0000000000340947 */ /* 0x000fea0003800000 */
[----:B------:R-:W-:Y:S01]  /*4820*/  ISETP.NE.AND P0, PT, R11, R10, PT ;  /* 0x0000000a0b00720c */ /* 0x000fe20003f05270 */
[----:B------:R-:W-:Y:S01]  /*4830*/  IMAD.MOV.U32 R36, RZ, RZ, 0x0 ;  /* 0x00000000ff247424 */ /* 0x000fe200078e00ff */
[----:B------:R-:W-:-:S11]  /*4840*/  MOV R37, 0xfff80000 ;  /* 0xfff8000000257802 */ /* 0x000fd60000000f00 */
[----:B------:R-:W-:Y:S05]  /*4850*/  @!P0 BRA `(.L_x_79) ;  /* 0x0000000000408947 */ /* 0x000fea0003800000 */
[----:B------:R-:W-:Y:S02]  /*4860*/  ISETP.NE.AND P0, PT, R11, 0x7ff00000, PT ;  /* 0x7ff000000b00780c */ /* 0x000fe40003f05270 */
[----:B------:R-:W-:Y:S02]  /*4870*/  LOP3.LUT R27, R41, 0x80000000, R27, 0x48, !PT ;  /* 0x80000000291b7812 */ /* 0x000fe400078e481b */
[----:B------:R-:W-:-:S13]  /*4880*/  ISETP.EQ.OR P0, PT, R10, RZ, !P0 ;  /* 0x000000ff0a00720c */ /* 0x000fda0004702670 */
[----:B------:R-:W-:Y:S01]  /*4890*/  @P0 LOP3.LUT R7, R27, 0x7ff00000, RZ, 0xfc, !PT ;  /* 0x7ff000001b070812 */ /* 0x000fe200078efcff */
[----:B------:R-:W-:Y:S01]  /*48a0*/  @!P0 IMAD.MOV.U32 R36, RZ, RZ, RZ ;  /* 0x000000ffff248224 */ /* 0x000fe200078e00ff */
[----:B------:R-:W-:Y:S01]  /*48b0*/  @!P0 MOV R37, R27 ;  /* 0x0000001b00258202 */ /* 0x000fe20000000f00 */
[----:B------:R-:W-:Y:S01]  /*48c0*/  @P0 IMAD.MOV.U32 R36, RZ, RZ, RZ ;  /* 0x000000ffff240224 */ /* 0x000fe200078e00ff */
[----:B------:R-:W-:Y:S01]  /*48d0*/  @P0 MOV R37, R7 ;  /* 0x0000000700250202 */ /* 0x000fe20000000f00 */
[----:B------:R-:W-:Y:S06]  /*48e0*/  BRA `(.L_x_79) ;  /* 0x00000000001c7947 */ /* 0x000fec0003800000 */
.L_x_81:
[----:B------:R-:W-:Y:S01]  /*48f0*/  LOP3.LUT R7, R27, 0x80000, RZ, 0xfc, !PT ;  /* 0x000800001b077812 */ /* 0x000fe200078efcff */
[----:B------:R-:W-:-:S03]  /*4900*/  IMAD.MOV.U32 R36, RZ, RZ, R26 ;  /* 0x000000ffff247224 */ /* 0x000fc600078e001a */
[----:B------:R-:W-:Y:S01]  /*4910*/  MOV R37, R7 ;  /* 0x0000000700257202 */ /* 0x000fe20000000f00 */
[----:B------:R-:W-:Y:S06]  /*4920*/  BRA `(.L_x_79) ;  /* 0x00000000000c7947 */ /* 0x000fec0003800000 */
.L_x_80:
[----:B------:R-:W-:Y:S01]  /*4930*/  LOP3.LUT R7, R41, 0x80000, RZ, 0xfc, !PT ;  /* 0x0008000029077812 */ /* 0x000fe200078efcff */
[----:B------:R-:W-:-:S03]  /*4940*/  IMAD.MOV.U32 R36, RZ, RZ, R40 ;  /* 0x000000ffff247224 */ /* 0x000fc600078e0028 */
[----:B------:R-:W-:-:S07]  /*4950*/  MOV R37, R7 ;  /* 0x0000000700257202 */ /* 0x000fce0000000f00 */
.L_x_79:
[----:B------:R-:W-:Y:S05]  /*4960*/  BSYNC.RECONVERGENT B0 ;  /* 0x0000000000007941 */ /* 0x000fea0003800200 */
.L_x_77:
[----:B------:R-:W-:Y:S02]  /*4970*/  HFMA2 R11, -RZ, RZ, 0, 0 ;  /* 0x00000000ff0b7431 */ /* 0x000fe400000001ff */
[----:B------:R-:W-:Y:S01]  /*4980*/  IMAD.MOV.U32 R10, RZ, RZ, R6 ;  /* 0x000000ffff0a7224 */ /* 0x000fe200078e0006 */
[----:B------:R-:W-:Y:S01]  /*4990*/  MOV R7, R37 ;  /* 0x0000002500077202 */ /* 0x000fe20000000f00 */
[----:B------:R-:W-:Y:S02]  /*49a0*/  IMAD.MOV.U32 R8, RZ, RZ, R36 ;  /* 0x000000ffff087224 */ /* 0x000fe400078e0024 */
[----:B------:R-:W-:Y:S05]  /*49b0*/  RET.REL.NODEC R10 `(_Z22advanceParticlesKernelPfS_S_S_S_S_P8Particle10Parameters) ;  /* 0xffffffb40a907950 */ /* 0x000fea0003c3ffff */
        .weak           $__internal_1_$__cuda_sm20_sqrt_rn_f32_slowpath
        .type           $__internal_1_$__cuda_sm20_sqrt_rn_f32_slowpath,@function
        .size           $__internal_1_$__cuda_sm20_sqrt_rn_f32_slowpath,($__internal_2_$__cuda_sm3x_div_rn_noftz_f32_slowpath - $__internal_1_$__cuda_sm20_sqrt_rn_f32_slowpath)
$__internal_1_$__cuda_sm20_sqrt_rn_f32_slowpath:
[----:B------:R-:W-:-:S13]  /*49c0*/  LOP3.LUT P0, RZ, R6, 0x7fffffff, RZ, 0xc0, !PT ;  /* 0x7fffffff06ff7812 */ /* 0x000fda000780c0ff */
[----:B------:R-:W-:Y:S01]  /*49d0*/  @!P0 IMAD.MOV.U32 R7, RZ, RZ, R6 ;  /* 0x000000ffff078224 */ /* 0x000fe200078e0006 */
[----:B------:R-:W-:Y:S06]  /*49e0*/  @!P0 BRA `(.L_x_82) ;  /* 0x0000000000408947 */ /* 0x000fec0003800000 */
[----:B------:R-:W-:-:S13]  /*49f0*/  FSETP.GEU.FTZ.AND P0, PT, R6, RZ, PT ;  /* 0x000000ff0600720b */ /* 0x000fda0003f1e000 */
[----:B------:R-:W-:Y:S01]  /*4a00*/  @!P0 MOV R7, 0x7fffffff ;  /* 0x7fffffff00078802 */ /* 0x000fe20000000f00 */
[----:B------:R-:W-:Y:S06]  /*4a10*/  @!P0 BRA `(.L_x_82) ;  /* 0x0000000000348947 */ /* 0x000fec0003800000 */
[----:B------:R-:W-:-:S13]  /*4a20*/  FSETP.GTU.FTZ.AND P0, PT, |R6|, +INF , PT ;  /* 0x7f8000000600780b */ /* 0x000fda0003f1c200 */
[----:B------:R-:W-:Y:S01]  /*4a30*/  @P0 FADD.FTZ R7, R6, 1 ;  /* 0x3f80000006070421 */ /* 0x000fe20000010000 */
[----:B------:R-:W-:Y:S06]  /*4a40*/  @P0 BRA `(.L_x_82) ;  /* 0x0000000000280947 */ /* 0x000fec0003800000 */
[----:B------:R-:W-:-:S13]  /*4a50*/  FSETP.NEU.FTZ.AND P0, PT, |R6|, +INF , PT ;  /* 0x7f8000000600780b */ /* 0x000fda0003f1d200 */
[----:B------:R-:W-:-:S04]  /*4a60*/  @P0 FFMA R8, R6, 1.84467440737095516160e+19, RZ ;  /* 0x5f80000006080823 */ /* 0x000fc800000000ff */
[----:B------:R-:W0:Y:S02]  /*4a70*/  @P0 MUFU.RSQ R7, R8 ;  /* 0x0000000800070308 */ /* 0x000e240000001400 */
[----:B0-----:R-:W-:Y:S01]  /*4a80*/  @P0 FMUL.FTZ R25, R8, R7 ;  /* 0x0000000708190220 */ /* 0x001fe20000410000 */
[----:B------:R-:W-:Y:S01]  /*4a90*/  @P0 FMUL.FTZ R26, R7, 0.5 ;  /* 0x3f000000071a0820 */ /* 0x000fe20000410000 */
[----:B------:R-:W-:Y:S02]  /*4aa0*/  @!P0 IMAD.MOV.U32 R7, RZ, RZ, R6 ;  /* 0x000000ffff078224 */ /* 0x000fe400078e0006 */
[----:B------:R-:W-:-:S04]  /*4ab0*/  @P0 FADD.FTZ R24, -R25, -RZ ;  /* 0x800000ff19180221 */ /* 0x000fc80000010100 */
[----:B------:R-:W-:-:S04]  /*4ac0*/  @P0 FFMA R24, R25, R24, R8 ;  /* 0x0000001819180223 */ /* 0x000fc80000000008 */
[----:B------:R-:W-:-:S04]  /*4ad0*/  @P0 FFMA R24, R24, R26, R25 ;  /* 0x0000001a18180223 */ /* 0x000fc80000000019 */
[----:B------:R-:W-:-:S07]  /*4ae0*/  @P0 FMUL.FTZ R7, R24, 2.3283064365386962891e-10 ;  /* 0x2f80000018070820 */ /* 0x000fce0000410000 */
.L_x_82:
[----:B------:R-:W-:Y:S01]  /*4af0*/  MOV R8, R7 ;  /* 0x0000000700087202 */ /* 0x000fe20000000f00 */
[----:B------:R-:W-:Y:S02]  /*4b00*/  HFMA2 R7, -RZ, RZ, 0, 0 ;  /* 0x00000000ff077431 */ /* 0x000fe400000001ff */
[----:B------:R-:W-:-:S04]  /*4b10*/  IMAD.MOV.U32 R6, RZ, RZ, R27 ;  /* 0x000000ffff067224 */ /* 0x000fc800078e001b */
[----:B------:R-:W-:Y:S05]  /*4b20*/  RET.REL.NODEC R6 `(_Z22advanceParticlesKernelPfS_S_S_S_S_P8Particle10Parameters) ;  /* 0xffffffb406347950 */ /* 0x000fea0003c3ffff */
        .weak           $__internal_2_$__cuda_sm3x_div_rn_noftz_f32_slowpath
        .type           $__internal_2_$__cuda_sm3x_div_rn_noftz_f32_slowpath,@function
        .size           $__internal_2_$__cuda_sm3x_div_rn_noftz_f32_slowpath,(.L_x_169 - $__internal_2_$__cuda_sm3x_div_rn_noftz_f32_slowpath)
$__internal_2_$__cuda_sm3x_div_rn_noftz_f32_slowpath:
[----:B------:R-:W-:Y:S01]  /*4b30*/  SHF.R.U32.HI R24, RZ, 0x17, R7 ;  /* 0x00000017ff187819 */ /* 0x000fe20000011607 */
[----:B------:R-:W-:Y:S01]  /*4b40*/  BSSY.RECONVERGENT B0, `(.L_x_83) ;  /* 0x0000062000007945 */ /* 0x000fe20003800200 */
[----:B------:R-:W-:Y:S02]  /*4b50*/  SHF.R.U32.HI R27, RZ, 0x17, R6 ;  /* 0x00000017ff1b7819 */ /* 0x000fe40000011606 */
[----:B------:R-:W-:Y:S02]  /*4b60*/  LOP3.LUT R24, R24, 0xff, RZ, 0xc0, !PT ;  /* 0x000000ff18187812 */ /* 0x000fe400078ec0ff */
[----:B------:R-:W-:-:S03]  /*4b70*/  LOP3.LUT R27, R27, 0xff, RZ, 0xc0, !PT ;  /* 0x000000ff1b1b7812 */ /* 0x000fc600078ec0ff */
[----:B------:R-:W-:Y:S01]  /*4b80*/  VIADD R29, R24, 0xffffffff ;  /* 0xffffffff181d7836 */ /* 0x000fe20000000000 */
[----:B------:R-:W-:-:S04]  /*4b90*/  IADD3 R26, PT, PT, R27, -0x1, RZ ;  /* 0xffffffff1b1a7810 */ /* 0x000fc80007ffe0ff */
[----:B------:R-:W-:-:S04]  /*4ba0*/  ISETP.GT.U32.AND P0, PT, R29, 0xfd, PT ;  /* 0x000000fd1d00780c */ /* 0x000fc80003f04070 */
[----:B------:R-:W-:-:S13]  /*4bb0*/  ISETP.GT.U32.OR P0, PT, R26, 0xfd, P0 ;  /* 0x000000fd1a00780c */ /* 0x000fda0000704470 */
[----:B------:R-:W-:Y:S01]  /*4bc0*/  @!P0 IMAD.MOV.U32 R25, RZ, RZ, RZ ;  /* 0x000000ffff198224 */ /* 0x000fe200078e00ff */
[----:B------:R-:W-:Y:S06]  /*4bd0*/  @!P0 BRA `(.L_x_84) ;  /* 0x00000000005c8947 */ /* 0x000fec0003800000 */
[----:B------:R-:W-:Y:S02]  /*4be0*/  FSETP.GTU.FTZ.AND P0, PT, |R6|, +INF , PT ;  /* 0x7f8000000600780b */ /* 0x000fe40003f1c200 */
[----:B------:R-:W-:-:S04]  /*4bf0*/  FSETP.GTU.FTZ.AND P1, PT, |R7|, +INF , PT ;  /* 0x7f8000000700780b */ /* 0x000fc80003f3c200 */
[----:B------:R-:W-:-:S13]  /*4c00*/  PLOP3.LUT P0, PT, P0, P1, PT, 0xf8, 0x8f ;  /* 0x00000000008f781c */ /* 0x000fda0000703f70 */
[----:B------:R-:W-:Y:S05]  /*4c10*/  @P0 BRA `(.L_x_85) ;  /* 0x00000004004c0947 */ /* 0x000fea0003800000 */
[----:B------:R-:W-:-:S13]  /*4c20*/  LOP3.LUT P0, RZ, R7, 0x7fffffff, R6, 0xc8, !PT ;  /* 0x7fffffff07ff7812 */ /* 0x000fda000780c806 */
[----:B------:R-:W-:Y:S05]  /*4c30*/  @!P0 BRA `(.L_x_86) ;  /* 0x00000004003c8947 */ /* 0x000fea0003800000 */
[C---:B------:R-:W-:Y:S02]  /*4c40*/  FSETP.NEU.FTZ.AND P1, PT, |R6|.reuse, +INF , PT ;  /* 0x7f8000000600780b */ /* 0x040fe40003f3d200 */
[----:B------:R-:W-:Y:S02]  /*4c50*/  FSETP.NEU.FTZ.AND P2, PT, |R7|, +INF , PT ;  /* 0x7f8000000700780b */ /* 0x000fe40003f5d200 */
[----:B------:R-:W-:-:S11]  /*4c60*/  FSETP.NEU.FTZ.AND P0, PT, |R6|, +INF , PT ;  /* 0x7f8000000600780b */ /* 0x000fd60003f1d200 */
[----:B------:R-:W-:Y:S05]  /*4c70*/  @!P2 BRA !P1, `(.L_x_86) ;  /* 0x00000004002ca947 */ /* 0x000fea0004800000 */
[----:B------:R-:W-:-:S04]  /*4c80*/  LOP3.LUT P1, RZ, R6, 0x7fffffff, RZ, 0xc0, !PT ;  /* 0x7fffffff06ff7812 */ /* 0x000fc8000782c0ff */
[----:B------:R-:W-:-:S13]  /*4c90*/  PLOP3.LUT P1, PT, P2, P1, PT, 0x2f, 0xf2 ;  /* 0x0000000000f2781c */ /* 0x000fda0001722577 */
[----:B------:R-:W-:Y:S05]  /*4ca0*/  @P1 BRA `(.L_x_87) ;  /* 0x0000000400181947 */ /* 0x000fea0003800000 */
[----:B------:R-:W-:-:S04]  /*4cb0*/  LOP3.LUT P1, RZ, R7, 0x7fffffff, RZ, 0xc0, !PT ;  /* 0x7fffffff07ff7812 */ /* 0x000fc8000782c0ff */
[----:B------:R-:W-:-:S13]  /*4cc0*/  PLOP3.LUT P0, PT, P0, P1, PT, 0x2f, 0xf2 ;  /* 0x0000000000f2781c */ /* 0x000fda0000702577 */
[----:B------:R-:W-:Y:S05]  /*4cd0*/  @P0 BRA `(.L_x_88) ;  /* 0x0000000400000947 */ /* 0x000fea0003800000 */
[----:B------:R-:W-:Y:S02]  /*4ce0*/  ISETP.GE.AND P0, PT, R26, RZ, PT ;  /* 0x000000ff1a00720c */ /* 0x000fe40003f06270 */
[----:B------:R-:W-:-:S11]  /*4cf0*/  ISETP.GE.AND P1, PT, R29, RZ, PT ;  /* 0x000000ff1d00720c */ /* 0x000fd60003f26270 */
[----:B------:R-:W-:Y:S01]  /*4d00*/  @P0 MOV R25, RZ ;  /* 0x000000ff00190202 */ /* 0x000fe20000000f00 */
[----:B------:R-:W-:Y:S02]  /*4d10*/  @!P0 IMAD.MOV.U32 R25, RZ, RZ, -0x40 ;  /* 0xffffffc0ff198424 */ /* 0x000fe400078e00ff */
[----:B------:R-:W-:Y:S01]  /*4d20*/  @!P0 FFMA R6, R6, 1.84467440737095516160e+19, RZ ;  /* 0x5f80000006068823 */ /* 0x000fe200000000ff */
[----:B------:R-:W-:Y:S02]  /*4d30*/  @!P1 FFMA R7, R7, 1.84467440737095516160e+19, RZ ;  /* 0x5f80000007079823 */ /* 0x000fe400000000ff */
[----:B------:R-:W-:-:S07]  /*4d40*/  @!P1 IADD3 R25, PT, PT, R25, 0x40, RZ ;  /* 0x0000004019199810 */ /* 0x000fce0007ffe0ff */
.L_x_84:
[----:B------:R-:W-:Y:S01]  /*4d50*/  LEA R26, R24, 0xc0800000, 0x17 ;  /* 0xc0800000181a7811 */ /* 0x000fe200078eb8ff */
[----:B------:R-:W-:Y:S01]  /*4d60*/  BSSY.RECONVERGENT B1, `(.L_x_89) ;  /* 0x0000036000017945 */ /* 0x000fe20003800200 */
[----:B------:R-:W-:-:S03]  /*4d70*/  IADD3 R27, PT, PT, R27, -0x7f, RZ ;  /* 0xffffff811b1b7810 */ /* 0x000fc60007ffe0ff */
[----:B------:R-:W-:Y:S01]  /*4d80*/  IMAD.IADD R31, R7, 0x1, -R26 ;  /* 0x00000001071f7824 */ /* 0x000fe200078e0a1a */
[C---:B------:R-:W-:Y:S01]  /*4d90*/  IADD3 R34, PT, PT, R27.reuse, 0x7f, -R24 ;  /* 0x0000007f1b227810 */ /* 0x040fe20007ffe818 */
[----:B------:R-:W-:Y:S02]  /*4da0*/  IMAD R6, R27, -0x800000, R6 ;  /* 0xff8000001b067824 */ /* 0x000fe400078e0206 */
[----:B------:R-:W0:Y:S01]  /*4db0*/  MUFU.RCP R26, R31 ;  /* 0x0000001f001a7308 */ /* 0x000e220000001000 */
[----:B------:R-:W-:Y:S01]  /*4dc0*/  FADD.FTZ R29, -R31, -RZ ;  /* 0x800000ff1f1d7221 */ /* 0x000fe20000010100 */
[----:B------:R-:W-:-:S03]  /*4dd0*/  IMAD.IADD R25, R34, 0x1, R25 ;  /* 0x0000000122197824 */ /* 0x000fc600078e0219 */
[----:B0-----:R-:W-:-:S04]  /*4de0*/  FFMA R7, R26, R29, 1 ;  /* 0x3f8000001a077423 */ /* 0x001fc8000000001d */
[----:B------:R-:W-:-:S04]  /*4df0*/  FFMA R7, R26, R7, R26 ;  /* 0x000000071a077223 */ /* 0x000fc8000000001a */
[----:B------:R-:W-:-:S04]  /*4e00*/  FFMA R26, R6, R7, RZ ;  /* 0x00000007061a7223 */ /* 0x000fc800000000ff */
[----:B------:R-:W-:-:S04]  /*4e10*/  FFMA R33, R29, R26, R6 ;  /* 0x0000001a1d217223 */ /* 0x000fc80000000006 */
[----:B------:R-:W-:-:S04]  /*4e20*/  FFMA R26, R7, R33, R26 ;  /* 0x00000021071a7223 */ /* 0x000fc8000000001a */
[----:B------:R-:W-:-:S04]  /*4e30*/  FFMA R29, R29, R26, R6 ;  /* 0x0000001a1d1d7223 */ /* 0x000fc80000000006 */
[----:B------:R-:W-:-:S05]  /*4e40*/  FFMA R6, R7, R29, R26 ;  /* 0x0000001d07067223 */ /* 0x000fca000000001a */
[----:B------:R-:W-:-:S04]  /*4e50*/  SHF.R.U32.HI R24, RZ, 0x17, R6 ;  /* 0x00000017ff187819 */ /* 0x000fc80000011606 */
[----:B------:R-:W-:-:S04]  /*4e60*/  LOP3.LUT R24, R24, 0xff, RZ, 0xc0, !PT ;  /* 0x000000ff18187812 */ /* 0x000fc800078ec0ff */
[----:B------:R-:W-:-:S05]  /*4e70*/  IADD3 R24, PT, PT, R24, R25, RZ ;  /* 0x0000001918187210 */ /* 0x000fca0007ffe0ff */
[----:B------:R-:W-:-:S05]  /*4e80*/  VIADD R27, R24, 0xffffffff ;  /* 0xffffffff181b7836 */ /* 0x000fca0000000000 */
[----:B------:R-:W-:-:S13]  /*4e90*/  ISETP.GE.U32.AND P0, PT, R27, 0xfe, PT ;  /* 0x000000fe1b00780c */ /* 0x000fda0003f06070 */
[----:B------:R-:W-:Y:S05]  /*4ea0*/  @!P0 BRA `(.L_x_90) ;  /* 0x0000000000808947 */ /* 0x000fea0003800000 */
[----:B------:R-:W-:-:S13]  /*4eb0*/  ISETP.GT.AND P0, PT, R24, 0xfe, PT ;  /* 0x000000fe1800780c */ /* 0x000fda0003f04270 */
[----:B------:R-:W-:Y:S05]  /*4ec0*/  @P0 BRA `(.L_x_91) ;  /* 0x00000000006c0947 */ /* 0x000fea0003800000 */
[----:B------:R-:W-:-:S13]  /*4ed0*/  ISETP.GE.AND P0, PT, R24, 0x1, PT ;  /* 0x000000011800780c */ /* 0x000fda0003f06270 */
[----:B------:R-:W-:Y:S05]  /*4ee0*/  @P0 BRA `(.L_x_92) ;  /* 0x0000000000740947 */ /* 0x000fea0003800000 */
[----:B------:R-:W-:Y:S02]  /*4ef0*/  ISETP.GE.AND P0, PT, R24, -0x18, PT ;  /* 0xffffffe81800780c */ /* 0x000fe40003f06270 */
[----:B------:R-:W-:-:S11]  /*4f00*/  LOP3.LUT R6, R6, 0x80000000, RZ, 0xc0, !PT ;  /* 0x8000000006067812 */ /* 0x000fd600078ec0ff */
[----:B------:R-:W-:Y:S05]  /*4f10*/  @!P0 BRA `(.L_x_92) ;  /* 0x0000000000688947 */ /* 0x000fea0003800000 */
[CCC-:B------:R-:W-:Y:S01]  /*4f20*/  FFMA.RZ R27, R7.reuse, R29.reuse, R26.reuse ;  /* 0x0000001d071b7223 */ /* 0x1c0fe2000000c01a */
[C---:B------:R-:W-:Y:S01]  /*4f30*/  IADD3 R34, PT, PT, R24.reuse, 0x20, RZ ;  /* 0x0000002018227810 */ /* 0x040fe20007ffe0ff */
[CCC-:B------:R-:W-:Y:S01]  /*4f40*/  FFMA.RP R25, R7.reuse, R29.reuse, R26.reuse ;  /* 0x0000001d07197223 */ /* 0x1c0fe2000000801a */
[C---:B------:R-:W-:Y:S01]  /*4f50*/  ISETP.NE.AND P2, PT, R24.reuse, RZ, PT ;  /* 0x000000ff1800720c */ /* 0x040fe20003f45270 */
[----:B------:R-:W-:Y:S01]  /*4f60*/  FFMA.RM R26, R7, R29, R26 ;  /* 0x0000001d071a7223 */ /* 0x000fe2000000401a */
[----:B------:R-:W-:Y:S02]  /*4f70*/  LOP3.LUT R27, R27, 0x7fffff, RZ, 0xc0, !PT ;  /* 0x007fffff1b1b7812 */ /* 0x000fe400078ec0ff */
[----:B------:R-:W-:Y:S01]  /*4f80*/  ISETP.NE.AND P1, PT, R24, RZ, PT ;  /* 0x000000ff1800720c */ /* 0x000fe20003f25270 */
[----:B------:R-:W-:Y:S01]  /*4f90*/  IMAD.MOV R24, RZ, RZ, -R24 ;  /* 0x000000ffff187224 */ /* 0x000fe200078e0a18 */
[----:B------:R-:W-:Y:S02]  /*4fa0*/  LOP3.LUT R27, R27, 0x800000, RZ, 0xfc, !PT ;  /* 0x008000001b1b7812 */ /* 0x000fe400078efcff */
[----:B------:R-:W-:-:S02]  /*4fb0*/  FSETP.NEU.FTZ.AND P0, PT, R25, R26, PT ;  /* 0x0000001a1900720b */ /* 0x000fc40003f1d000 */
[----:B------:R-:W-:Y:S02]  /*4fc0*/  SHF.L.U32 R34, R27, R34, RZ ;  /* 0x000000221b227219 */ /* 0x000fe400000006ff */
[----:B------:R-:W-:Y:S02]  /*4fd0*/  SEL R24, R24, RZ, P2 ;  /* 0x000000ff18187207 */ /* 0x000fe40001000000 */
[----:B------:R-:W-:Y:S02]  /*4fe0*/  ISETP.NE.AND P1, PT, R34, RZ, P1 ;  /* 0x000000ff2200720c */ /* 0x000fe40000f25270 */
[----:B------:R-:W-:Y:S02]  /*4ff0*/  SHF.R.U32.HI R24, RZ, R24, R27 ;  /* 0x00000018ff187219 */ /* 0x000fe4000001161b */
[----:B------:R-:W-:Y:S02]  /*5000*/  PLOP3.LUT P0, PT, P0, P1, PT, 0xf8, 0x8f ;  /* 0x00000000008f781c */ /* 0x000fe40000703f70 */
[----:B------:R-:W-:-:S02]  /*5010*/  SHF.R.U32.HI R26, RZ, 0x1, R24 ;  /* 0x00000001ff1a7819 */ /* 0x000fc40000011618 */
[----:B------:R-:W-:-:S04]  /*5020*/  SEL R7, RZ, 0x1, !P0 ;  /* 0x00000001ff077807 */ /* 0x000fc80004000000 */
[----:B------:R-:W-:-:S04]  /*5030*/  LOP3.LUT R7, R7, 0x1, R26, 0xf8, !PT ;  /* 0x0000000107077812 */ /* 0x000fc800078ef81a */
[----:B------:R-:W-:-:S04]  /*5040*/  LOP3.LUT R7, R7, R24, RZ, 0xc0, !PT ;  /* 0x0000001807077212 */ /* 0x000fc800078ec0ff */
[----:B------:R-:W-:-:S04]  /*5050*/  IADD3 R7, PT, PT, R26, R7, RZ ;  /* 0x000000071a077210 */ /* 0x000fc80007ffe0ff */
[----:B------:R-:W-:Y:S01]  /*5060*/  LOP3.LUT R6, R7, R6, RZ, 0xfc, !PT ;  /* 0x0000000607067212 */ /* 0x000fe200078efcff */
[----:B------:R-:W-:Y:S06]  /*5070*/  BRA `(.L_x_92) ;  /* 0x0000000000107947 */ /* 0x000fec0003800000 */
.L_x_91:
[----:B------:R-:W-:-:S04]  /*5080*/  LOP3.LUT R6, R6, 0x80000000, RZ, 0xc0, !PT ;  /* 0x8000000006067812 */ /* 0x000fc800078ec0ff */
[----:B------:R-:W-:Y:S01]  /*5090*/  LOP3.LUT R6, R6, 0x7f800000, RZ, 0xfc, !PT ;  /* 0x7f80000006067812 */ /* 0x000fe200078efcff */
[----:B------:R-:W-:Y:S06]  /*50a0*/  BRA `(.L_x_92) ;  /* 0x0000000000047947 */ /* 0x000fec0003800000 */
.L_x_90:
[----:B------:R-:W-:-:S07]  /*50b0*/  IMAD R6, R25, 0x800000, R6 ;  /* 0x0080000019067824 */ /* 0x000fce00078e0206 */
.L_x_92:
[----:B------:R-:W-:Y:S05]  /*50c0*/  BSYNC.RECONVERGENT B1 ;  /* 0x0000000000017941 */ /* 0x000fea0003800200 */
.L_x_89:
[----:B------:R-:W-:Y:S05]  /*50d0*/  BRA `(.L_x_93) ;  /* 0x0000000000207947 */ /* 0x000fea0003800000 */
.L_x_88:
[----:B------:R-:W-:-:S04]  /*50e0*/  LOP3.LUT R6, R7, 0x80000000, R6, 0x48, !PT ;  /* 0x8000000007067812 */ /* 0x000fc800078e4806 */
[----:B------:R-:W-:Y:S01]  /*50f0*/  LOP3.LUT R6, R6, 0x7f800000, RZ, 0xfc, !PT ;  /* 0x7f80000006067812 */ /* 0x000fe200078efcff */
[----:B------:R-:W-:Y:S06]  /*5100*/  BRA `(.L_x_93) ;  /* 0x0000000000147947 */ /* 0x000fec0003800000 */
.L_x_87:
[----:B------:R-:W-:Y:S01]  /*5110*/  LOP3.LUT R6, R7, 0x80000000, R6, 0x48, !PT ;  /* 0x8000000007067812 */ /* 0x000fe200078e4806 */
[----:B------:R-:W-:Y:S06]  /*5120*/  BRA `(.L_x_93) ;  /* 0x00000000000c7947 */ /* 0x000fec0003800000 */
.L_x_86:
[----:B------:R-:W0:Y:S01]  /*5130*/  MUFU.RSQ R6, -QNAN ;  /* 0xffc0000000067908 */ /* 0x000e220000001400 */
[----:B------:R-:W-:Y:S05]  /*5140*/  BRA `(.L_x_93) ;  /* 0x0000000000047947 */ /* 0x000fea0003800000 */
.L_x_85:
[----:B------:R-:W-:-:S07]  /*5150*/  FADD.FTZ R6, R6, R7 ;  /* 0x0000000706067221 */ /* 0x000fce0000010000 */
.L_x_93:
[----:B------:R-:W-:Y:S05]  /*5160*/  BSYNC.RECONVERGENT B0 ;  /* 0x0000000000007941 */ /* 0x000fea0003800200 */
.L_x_83:
[----:B------:R-:W-:Y:S01]  /*5170*/  HFMA2 R7, -RZ, RZ, 0, 0 ;  /* 0x00000000ff077431 */ /* 0x000fe200000001ff */
[----:B0-----:R-:W-:Y:S01]  /*5180*/  MOV R24, R6 ;  /* 0x0000000600187202 */ /* 0x001fe20000000f00 */
[----:B------:R-:W-:-:S04]  /*5190*/  IMAD.MOV.U32 R6, RZ, RZ, R8 ;  /* 0x000000ffff067224 */ /* 0x000fc800078e0008 */
[----:B------:R-:W-:Y:S05]  /*51a0*/  RET.REL.NODEC R6 `(_Z22advanceParticlesKernelPfS_S_S_S_S_P8Particle10Parameters) ;  /* 0xffffffac06947950 */ /* 0x000fea0003c3ffff */
.L_x_94:
[----:B------:R-:W-:-:S00]  /*51b0*/  BRA `(.L_x_94) ;  /* 0xfffffffc00fc7947 */ /* 0x000fc0000383ffff */
[----:B------:R-:W-:-:S00]  /*51c0*/  NOP ;  /* 0x0000000000007918 */ /* 0x000fc00000000000 */
        /* <DEDUP_REMOVED lines=11> */
.L_x_169:


//--------------------- .text._Z15advanceBzKernelPfS_10Parameters --------------------------
	.section	.text._Z15advanceBzKernelPfS_10Parameters,"ax",@progbits
	.align	128
        .global         _Z15advanceBzKernelPfS_10Parameters
        .type           _Z15advanceBzKernelPfS_10Parameters,@function
        .size           _Z15advanceBzKernelPfS_10Parameters,(.L_x_175 - _Z15advanceBzKernelPfS_10Parameters)
        .other          _Z15advanceBzKernelPfS_10Parameters,@"STO_CUDA_ENTRY STV_DEFAULT"
_Z15advanceBzKernelPfS_10Parameters:
.text._Z15advanceBzKernelPfS_10Parameters:
[----:B------:R-:W-:Y:S01]  /*0000*/  LDC R1, c[0x0][0x37c] ;  /* 0x0000df00ff017b82 */ /* 0x000fe20000000800 */
[----:B------:R-:W0:Y:S07]  /*0010*/  S2R R0, SR_TID.X ;  /* 0x0000000000007919 */ /* 0x000e2e0000002100 */
[----:B------:R-:W0:Y:S01]  /*0020*/  S2UR UR5, SR_CTAID.X ;  /* 0x00000000000579c3 */ /* 0x000e220000002500 */
[----:B------:R-:W1:Y:S07]  /*0030*/  LDCU UR4, c[0x0][0x3d8] ;  /* 0x00007b00ff0477ac */ /* 0x000e6e0008000800 */
[----:B------:R-:W0:Y:S01]  /*0040*/  LDC R5, c[0x0][0x360] ;  /* 0x0000d800ff057b82 */ /* 0x000e220000000800 */
[----:B-1----:R-:W-:Y:S01]  /*0050*/  UIADD3 UR4, UPT, UPT, UR4, -0x2, URZ ;  /* 0xfffffffe04047890 */ /* 0x002fe2000fffe0ff */
[----:B0-----:R-:W-:-:S05]  /*0060*/  IMAD R5, R5, UR5, R0 ;  /* 0x0000000505057c24 */ /* 0x001fca000f8e0200 */
[----:B------:R-:W-:-:S13]  /*0070*/  ISETP.GE.U32.AND P0, PT, R5, UR4, PT ;  /* 0x0000000405007c0c */ /* 0x000fda000bf06070 */
[----:B------:R-:W-:Y:S05]  /*0080*/  @P0 EXIT ;  /* 0x000000000000094d */ /* 0x000fea0003800000 */
[----:B------:R-:W0:Y:S01]  /*0090*/  LDC.64 R2, c[0x0][0x380] ;  /* 0x0000e000ff027b82 */ /* 0x000e220000000a00 */
[----:B------:R-:W1:Y:S07]  /*00a0*/  LDCU.64 UR4, c[0x0][0x358] ;  /* 0x00006b00ff0477ac */ /* 0x000e6e0008000a00 */
[----:B------:R-:W2:Y:S01]  /*00b0*/  LDC.64 R6, c[0x0][0x388] ;  /* 0x0000e200ff067b82 */ /* 0x000ea20000000a00 */
[----:B0-----:R-:W-:-:S05]  /*00c0*/  IMAD.WIDE.U32 R2, R5, 0x4, R2 ;  /* 0x0000000405027825 */ /* 0x001fca00078e0002 */
[----:B-1----:R-:W3:Y:S01]  /*00d0*/  LDG.E R0, desc[UR4][R2.64+0x4] ;  /* 0x0000040402007981 */ /* 0x002ee2000c1e1900 */
[----:B--2---:R-:W-:-:S03]  /*00e0*/  IMAD.WIDE.U32 R6, R5, 0x4, R6 ;  /* 0x0000000405067825 */ /* 0x004fc600078e0006 */
[----:B------:R-:W3:Y:S04]  /*00f0*/  LDG.E R5, desc[UR4][R2.64] ;  /* 0x0000000402057981 */ /* 0x000ee8000c1e1900 */
[----:B------:R-:W2:Y:S01]  /*0100*/  LDG.E R8, desc[UR4][R6.64] ;  /* 0x0000000406087981 */ /* 0x000ea2000c1e1900 */
[----:B---3--:R-:W-:Y:S01]  /*0110*/  FADD R0, R0, -R5 ;  /* 0x8000000500007221 */ /* 0x008fe20000000000 */
[----:B--2---:R-:W-:Y:S08]  /*0120*/  F2F.F64.F32 R8, R8 ;  /* 0x0000000800087310 */ /* 0x004ff00000201800 */
[----:B------:R-:W0:Y:S02]  /*0130*/  F2F.F64.F32 R4, R0 ;  /* 0x0000000000047310 */ /* 0x000e240000201800 */
[----:B0-----:R-:W-:-:S10]  /*0140*/  DFMA R4, R4, -0.25, R8 ;  /* 0xbfd000000404782b */ /* 0x001fd40000000008 */
[----:B------:R-:W0:Y:S02]  /*0150*/  F2F.F32.F64 R5, R4 ;  /* 0x0000000400057310 */ /* 0x000e240000301000 */
[----:B0-----:R-:W-:Y:S01]  /*0160*/  STG.E desc[UR4][R6.64], R5 ;  /* 0x0000000506007986 */ /* 0x001fe2000c101904 */
[----:B------:R-:W-:Y:S05]  /*0170*/  EXIT ;  /* 0x000000000000794d */ /* 0x000fea0003800000 */
.L_x_95:
        /* <DEDUP_REMOVED lines=16> */
.L_x_175:


//--------------------- .text._Z16advanceExyKernelPfS_S_S_S_10Parameters --------------------------
	.section	.text._Z16advanceExyKernelPfS_S_S_S_10Parameters,"ax",@progbits
	.align	128
        .global         _Z16advanceExyKernelPfS_S_S_S_10Parameters
        .type           _Z16advanceExyKernelPfS_S_S_S_10Parameters,@function
        .size           _Z16advanceExyKernelPfS_S_S_S_10Parameters,(.L_x_176 - _Z16advanceExyKernelPfS_S_S_S_10Parameters)
        .other          _Z16advanceExyKernelPfS_S_S_S_10Parameters,@"STO_CUDA_ENTRY STV_DEFAULT"
_Z16advanceExyKernelPfS_S_S_S_10Parameters:
.text._Z16advanceExyKernelPfS_S_S_S_10Parameters:
[----:B------:R-:W-:Y:S01]  /*0000*/  LDC R1, c[0x0][0x37c] ;  /* 0x0000df00ff017b82 */ /* 0x000fe20000000800 */
[----:B------:R-:W0:Y:S07]  /*0010*/  S2R R0, SR_TID.X ;  /* 0x0000000000007919 */ /* 0x000e2e0000002100 */
[----:B------:R-:W0:Y:S01]  /*0020*/  S2UR UR5, SR_CTAID.X ;  /* 0x00000000000579c3 */ /* 0x000e220000002500 */
[----:B------:R-:W1:Y:S07]  /*0030*/  LDCU UR4, c[0x0][0x3f0] ;  /* 0x00007e00ff0477ac */ /* 0x000e6e0008000800 */
[----:B------:R-:W0:Y:S01]  /*0040*/  LDC R3, c[0x0][0x360] ;  /* 0x0000d800ff037b82 */ /* 0x000e220000000800 */
[----:B-1----:R-:W-:Y:S01]  /*0050*/  UIADD3 UR4, UPT, UPT, UR4, -0x1, URZ ;  /* 0xffffffff04047890 */ /* 0x002fe2000fffe0ff */
[----:B0-----:R-:W-:-:S05]  /*0060*/  IMAD R3, R3, UR5, R0 ;  /* 0x0000000503037c24 */ /* 0x001fca000f8e0200 */
[----:B------:R-:W-:-:S04]  /*0070*/  IADD3 R0, PT, PT, R3, 0x1, RZ ;  /* 0x0000000103007810 */ /* 0x000fc80007ffe0ff */
[----:B------:R-:W-:-:S13]  /*0080*/  ISETP.GE.U32.AND P0, PT, R0, UR4, PT ;  /* 0x0000000400007c0c */ /* 0x000fda000bf06070 */
[----:B------:R-:W-:Y:S05]  /*0090*/  @P0 EXIT ;  /* 0x000000000000094d */ /* 0x000fea0003800000 */
[----:B------:R-:W0:Y:S01]  /*00a0*/  LDC.64 R10, c[0x0][0x3a0] ;  /* 0x0000e800ff0a7b82 */ /* 0x000e220000000a00 */
[----:B------:R-:W1:Y:S01]  /*00b0*/  LDCU.64 UR4, c[0x0][0x358] ;  /* 0x00006b00ff0477ac */ /* 0x000e620008000a00 */
[----:B------:R-:W2:Y:S06]  /*00c0*/  LDCU UR6, c[0x0][0x3b8] ;  /* 0x00007700ff0677ac */ /* 0x000eac0008000800 */
[----:B------:R-:W3:Y:S08]  /*00d0*/  LDC.64 R8, c[0x0][0x388] ;  /* 0x0000e200ff087b82 */ /* 0x000ef00000000a00 */
[----:B------:R-:W4:Y:S01]  /*00e0*/  LDC.64 R4, c[0x0][0x380] ;  /* 0x0000e000ff047b82 */ /* 0x000f220000000a00 */
[----:B0-----:R-:W-:-:S05]  /*00f0*/  IMAD.WIDE.U32 R10, R0, 0x4, R10 ;  /* 0x00000004000a7825 */ /* 0x001fca00078e000a */
[----:B-1----:R-:W5:Y:S01]  /*0100*/  LDG.E R15, desc[UR4][R10.64] ;  /* 0x000000040a0f7981 */ /* 0x002f62000c1e1900 */
[----:B---3--:R-:W-:-:S04]  /*0110*/  IMAD.WIDE.U32 R6, R0, 0x4, R8 ;  /* 0x0000000400067825 */ /* 0x008fc800078e0008 */
[----:B------:R-:W-:Y:S02]  /*0120*/  IMAD.WIDE.U32 R8, R3, 0x4, R8 ;  /* 0x0000000403087825 */ /* 0x000fe400078e0008 */
[----:B------:R-:W3:Y:S04]  /*0130*/  LDG.E R6, desc[UR4][R6.64] ;  /* 0x0000000406067981 */ /* 0x000ee8000c1e1900 */
[----:B------:R-:W3:Y:S01]  /*0140*/  LDG.E R9, desc[UR4][R8.64] ;  /* 0x0000000408097981 */ /* 0x000ee2000c1e1900 */
[----:B----4-:R-:W-:-:S05]  /*0150*/  IMAD.WIDE.U32 R4, R0, 0x4, R4 ;  /* 0x0000000400047825 */ /* 0x010fca00078e0004 */
[----:B------:R-:W4:Y:S01]  /*0160*/  LDG.E R16, desc[UR4][R4.64] ;  /* 0x0000000404107981 */ /* 0x000f22000c1e1900 */
[----:B--2---:R-:W0:Y:S01]  /*0170*/  F2F.F64.F32 R2, UR6 ;  /* 0x0000000600027d10 */ /* 0x004e220008201800 */
[----:B------:R-:W-:Y:S01]  /*0180*/  UMOV UR6, 0x54442eea ;  /* 0x54442eea00067882 */ /* 0x000fe20000000000 */
[----:B------:R-:W-:Y:S02]  /*0190*/  UMOV UR7, 0x400921fb ;  /* 0x400921fb00077882 */ /* 0x000fe40000000000 */
[----:B0-----:R-:W-:-:S04]  /*01a0*/  DMUL R2, R2, UR6 ;  /* 0x0000000602027c28 */ /* 0x001fc80008000000 */
[----:B-----5:R-:W0:Y:S01]  /*01b0*/  F2F.F64.F32 R12, R15 ;  /* 0x0000000f000c7310 */ /* 0x020e220000201800 */
[----:B---3--:R-:W-:-:S03]  /*01c0*/  FADD R14, R6, -R9 ;  /* 0x80000009060e7221 */ /* 0x008fc60000000000 */
[----:B0-----:R-:W-:Y:S01]  /*01d0*/  DMUL R12, R2, R12 ;  /* 0x0000000c020c7228 */ /* 0x001fe20000000000 */
[----:B------:R-:W0:Y:S03]  /*01e0*/  LDC.64 R8, c[0x0][0x398] ;  /* 0x0000e600ff087b82 */ /* 0x000e260000000a00 */
[----:B------:R-:W1:Y:S08]  /*01f0*/  F2F.F64.F32 R10, R14 ;  /* 0x0000000e000a7310 */ /* 0x000e700000201800 */
[----:B----4-:R-:W2:Y:S01]  /*0200*/  F2F.F64.F32 R6, R16 ;  /* 0x0000001000067310 */ /* 0x010ea20000201800 */
[----:B-1----:R-:W-:Y:S01]  /*0210*/  DFMA R10, R10, 0.5, R12 ;  /* 0x3fe000000a0a782b */ /* 0x002fe2000000000c */
[----:B------:R-:W1:Y:S07]  /*0220*/  LDC.64 R12, c[0x0][0x390] ;  /* 0x0000e400ff0c7b82 */ /* 0x000e6e0000000a00 */
[----:B--2---:R-:W-:-:S10]  /*0230*/  DADD R6, -R10, R6 ;  /* 0x000000000a067229 */ /* 0x004fd40000000106 */
[----:B------:R-:W2:Y:S01]  /*0240*/  F2F.F32.F64 R7, R6 ;  /* 0x0000000600077310 */ /* 0x000ea20000301000 */
[----:B0-----:R-:W-:-:S04]  /*0250*/  IMAD.WIDE.U32 R8, R0, 0x4, R8 ;  /* 0x0000000400087825 */ /* 0x001fc800078e0008 */
[----:B-1----:R-:W-:Y:S01]  /*0260*/  IMAD.WIDE.U32 R12, R0, 0x4, R12 ;  /* 0x00000004000c7825 */ /* 0x002fe200078e000c */
[----:B--2---:R-:W-:Y:S04]  /*0270*/  STG.E desc[UR4][R4.64], R7 ;  /* 0x0000000704007986 */ /* 0x004fe8000c101904 */
[----:B------:R-:W2:Y:S04]  /*0280*/  LDG.E R8, desc[UR4][R8.64] ;  /* 0x0000000408087981 */ /* 0x000ea8000c1e1900 */
[----:B------:R-:W3:Y:S01]  /*0290*/  LDG.E R14, desc[UR4][R12.64] ;  /* 0x000000040c0e7981 */ /* 0x000ee2000c1e1900 */
[----:B--2---:R-:W-:Y:S08]  /*02a0*/  F2F.F64.F32 R10, R8 ;  /* 0x00000008000a7310 */ /* 0x004ff00000201800 */
[----:B---3--:R-:W0:Y:S02]  /*02b0*/  F2F.F64.F32 R14, R14 ;  /* 0x0000000e000e7310 */ /* 0x008e240000201800 */
[----:B0-----:R-:W-:-:S10]  /*02c0*/  DFMA R10, -R2, R10, R14 ;  /* 0x0000000a020a722b */ /* 0x001fd4000000010e */
[----:B------:R-:W0:Y:S02]  /*02d0*/  F2F.F32.F64 R11, R10 ;  /* 0x0000000a000b7310 */ /* 0x000e240000301000 */
[----:B0-----:R-:W-:Y:S01]  /*02e0*/  STG.E desc[UR4][R12.64], R11 ;  /* 0x0000000b0c007986 */ /* 0x001fe2000c101904 */
[----:B------:R-:W-:Y:S05]  /*02f0*/  EXIT ;  /* 0x000000000000794d */ /* 0x000fea0003800000 */
.L_x_96:
        /* <DEDUP_REMOVED lines=16> */
.L_x_176:


//--------------------- .text._Z19resetCurrentsKernelPfS_S_10Parameters --------------------------
	.section	.text._Z19resetCurrentsKernelPfS_S_10Parameters,"ax",@progbits
	.align	128
        .global         _Z19resetCurrentsKernelPfS_S_10Parameters
        .type           _Z19resetCurrentsKernelPfS_S_10Parameters,@function
        .size           _Z19resetCurrentsKernelPfS_S_10Parameters,(.L_x_177 - _Z19resetCurrentsKernelPfS_S_10Parameters)
        .other          _Z19resetCurrentsKernelPfS_S_10Parameters,@"STO_CUDA_ENTRY STV_DEFAULT"
_Z19resetCurrentsKernelPfS_S_10Parameters:
.text._Z19resetCurrentsKernelPfS_S_10Parameters:
        /* <DEDUP_REMOVED lines=9> */
[----:B------:R-:W1:Y:S07]  /*0090*/  LDCU.64 UR4, c[0x0][0x358] ;  /* 0x00006b00ff0477ac */ /* 0x000e6e0008000a00 */
[----:B------:R-:W2:Y:S08]  /*00a0*/  LDC.64 R4, c[0x0][0x388] ;  /* 0x0000e200ff047b82 */ /* 0x000eb00000000a00 */
[----:B------:R-:W3:Y:S01]  /*00b0*/  LDC.64 R6, c[0x0][0x390] ;  /* 0x0000e400ff067b82 */ /* 0x000ee20000000a00 */
[----:B0-----:R-:W-:-:S05]  /*00c0*/  IMAD.WIDE.U32 R2, R9, 0x4, R2 ;  /* 0x0000000409027825 */ /* 0x001fca00078e0002 */
[----:B-1----:R-:W-:Y:S01]  /*00d0*/  STG.E desc[UR4][R2.64], RZ ;  /* 0x000000ff02007986 */ /* 0x002fe2000c101904 */
[----:B--2---:R-:W-:-:S05]  /*00e0*/  IMAD.WIDE.U32 R4, R9, 0x4, R4 ;  /* 0x0000000409047825 */ /* 0x004fca00078e0004 */
[----:B------:R-:W-:Y:S01]  /*00f0*/  STG.E desc[UR4][R4.64], RZ ;  /* 0x000000ff04007986 */ /* 0x000fe2000c101904 */
[----:B---3--:R-:W-:-:S05]  /*0100*/  IMAD.WIDE.U32 R6, R9, 0x4, R6 ;  /* 0x0000000409067825 */ /* 0x008fca00078e0006 */
[----:B------:R-:W-:Y:S01]  /*0110*/  STG.E desc[UR4][R6.64], RZ ;  /* 0x000000ff06007986 */ /* 0x000fe2000c101904 */
[----:B------:R-:W-:Y:S05]  /*0120*/  EXIT ;  /* 0x000000000000794d */ /* 0x000fea0003800000 */
.L_x_97:
        /* <DEDUP_REMOVED lines=13> */
.L_x_177:


//--------------------- .text._Z25initializeParticlesKernelP8Particle10Parameters --------------------------
	.section	.text._Z25initializeParticlesKernelP8Particle10Parameters,"ax",@progbits
	.align	128
        .global         _Z25initializeParticlesKernelP8Particle10Parameters
        .type           _Z25initializeParticlesKernelP8Particle10Parameters,@function
        .size           _Z25initializeParticlesKernelP8Particle10Parameters,(.L_x_170 - _Z25initializeParticlesKernelP8Particle10Parameters)
        .other          _Z25initializeParticlesKernelP8Particle10Parameters,@"STO_CUDA_ENTRY STV_DEFAULT"
_Z25initializeParticlesKernelP8Particle10Parameters:
.text._Z25initializeParticlesKernelP8Particle10Parameters:
[----:B------:R-:W0:Y:S01]  /*0000*/  LDC R1, c[0x0][0x37c] ;  /* 0x0000df00ff017b82 */ /* 0x000e220000000800 */
[----:B------:R-:W1:Y:S07]  /*0010*/  S2R R3, SR_TID.X ;  /* 0x0000000000037919 */ /* 0x000e6e0000002100 */
[----:B------:R-:W1:Y:S01]  /*0020*/  S2UR UR4, SR_CTAID.X ;  /* 0x00000000000479c3 */ /* 0x000e620000002500 */
[----:B------:R-:W2:Y:S01]  /*0030*/  LDCU UR5, c[0x0][0x3cc] ;  /* 0x00007980ff0577ac */ /* 0x000ea20008000800 */
[----:B0-----:R-:W-:-:S06]  /*0040*/  VIADD R1, R1, 0xffffffd0 ;  /* 0xffffffd001017836 */ /* 0x001fcc0000000000 */
[----:B------:R-:W1:Y:S02]  /*0050*/  LDC R10, c[0x0][0x360] ;  /* 0x0000d800ff0a7b82 */ /* 0x000e640000000800 */
[----:B-1----:R-:W-:-:S05]  /*0060*/  IMAD R10, R10, UR4, R3 ;  /* 0x000000040a0a7c24 */ /* 0x002fca000f8e0203 */
[----:B--2---:R-:W-:-:S13]  /*0070*/  ISETP.GE.U32.AND P0, PT, R10, UR5, PT ;  /* 0x000000050a007c0c */ /* 0x004fda000bf06070 */
[----:B------:R-:W-:Y:S05]  /*0080*/  @P0 EXIT ;  /* 0x000000000000094d */ /* 0x000fea0003800000 */
[C---:B------:R-:W-:Y:S01]  /*0090*/  LOP3.LUT R11, R10.reuse, 0xaad26b49, RZ, 0x3c, !PT ;  /* 0xaad26b490a0b7812 */ /* 0x040fe200078e3cff */
[----:B------:R-:W-:Y:S01]  /*00a0*/  IMAD.MOV.U32 R7, RZ, RZ, -0x75bd8fc ;  /* 0xf8a42704ff077424 */ /* 0x000fe200078e00ff */
[----:B------:R-:W0:Y:S01]  /*00b0*/  LDCU UR4, c[0x0][0x3b8] ;  /* 0x00007700ff0477ac */ /* 0x000e220008000800 */
[----:B------:R-:W-:Y:S01]  /*00c0*/  IMAD.MOV.U32 R4, RZ, RZ, -0x23270784 ;  /* 0xdcd8f87cff047424 */ /* 0x000fe200078e00ff */
[----:B------:R-:W-:Y:S01]  /*00d0*/  ISETP.NE.AND P0, PT, R10, RZ, PT ;  /* 0x000000ff0a00720c */ /* 0x000fe20003f05270 */
[----:B------:R-:W-:Y:S01]  /*00e0*/  IMAD R11, R11, 0x4182bed5, RZ ;  /* 0x4182bed50b0b7824 */ /* 0x000fe200078e02ff */
[----:B------:R-:W1:Y:S01]  /*00f0*/  LDCU.64 UR6, c[0x0][0x358] ;  /* 0x00006b00ff0677ac */ /* 0x000e620008000a00 */
[----:B------:R-:W-:Y:S02]  /*0100*/  BSSY.RECONVERGENT B0, `(.L_x_98) ;  /* 0x0000256000007945 */ /* 0x000fe40003800200 */
[C---:B------:R-:W-:Y:S01]  /*0110*/  VIADD R5, R11.reuse, 0x583f19 ;  /* 0x00583f190b057836 */ /* 0x040fe20000000000 */
[C---:B------:R-:W-:Y:S01]  /*0120*/  LOP3.LUT R6, R11.reuse, 0x159a55e5, RZ, 0x3c, !PT ;  /* 0x159a55e50b067812 */ /* 0x040fe200078e3cff */
[----:B------:R-:W-:-:S02]  /*0130*/  VIADD R2, R11, 0xd9f6dc18 ;  /* 0xd9f6dc180b027836 */ /* 0x000fc40000000000 */
[----:B------:R-:W-:Y:S01]  /*0140*/  VIADD R3, R11, 0x75bcd15 ;  /* 0x075bcd150b037836 */ /* 0x000fe20000000000 */
[----:B------:R2:W-:Y:S04]  /*0150*/  STL.64 [R1+0x10], R4 ;  /* 0x0000100401007387 */ /* 0x0005e80000100a00 */
[----:B------:R2:W-:Y:S01]  /*0160*/  STL.64 [R1+0x8], R6 ;  /* 0x0000080601007387 */ /* 0x0005e20000100a00 */
[----:B0-----:R-:W-:-:S03]  /*0170*/  IMAD.U32 R0, RZ, RZ, UR4 ;  /* 0x00000004ff007e24 */ /* 0x001fc6000f8e00ff */
[----:B------:R2:W-:Y:S01]  /*0180*/  STL.64 [R1], R2 ;  /* 0x0000000201007387 */ /* 0x0005e20000100a00 */
[----:B-1----:R-:W-:Y:S05]  /*0190*/  @!P0 BRA `(.L_x_99) ;  /* 0x0000002400308947 */ /* 0x002fea0003800000 */
[----:B------:R-:W-:Y:S02]  /*01a0*/  IMAD.MOV.U32 R12, RZ, RZ, RZ ;  /* 0x000000ffff0c7224 */ /* 0x000fe400078e00ff */
[----:B------:R-:W-:Y:S02]  /*01b0*/  IMAD.MOV.U32 R13, RZ, RZ, R10 ;  /* 0x000000ffff0d7224 */ /* 0x000fe400078e000a */
[----:B--2---:R-:W-:-:S07]  /*01c0*/  IMAD.MOV.U32 R2, RZ, RZ, RZ ;  /* 0x000000ffff027224 */ /* 0x004fce00078e00ff */
.L_x_108:
[----:B------:R-:W-:Y:S01]  /*01d0*/  LOP3.LUT R21, R13, 0x3, RZ, 0xc0, !PT ;  /* 0x000000030d157812 */ /* 0x000fe200078ec0ff */
[----:B------:R-:W-:Y:S03]  /*01e0*/  BSSY.RECONVERGENT B1, `(.L_x_100) ;  /* 0x0000241000017945 */ /* 0x000fe60003800200 */
[----:B------:R-:W-:-:S04]  /*01f0*/  ISETP.NE.U32.AND P0, PT, R21, RZ, PT ;  /* 0x000000ff1500720c */ /* 0x000fc80003f05070 */
[----:B------:R-:W-:-:S13]  /*0200*/  ISETP.NE.AND.EX P0, PT, RZ, RZ, PT, P0 ;  /* 0x000000ffff00720c */ /* 0x000fda0003f05300 */
[----:B01----:R-:W-:Y:S05]  /*0210*/  @!P0 BRA `(.L_x_101) ;  /* 0x0000002000f48947 */ /* 0x003fea0003800000 */
[----:B------:R-:W0:Y:S01]  /*0220*/  LDC.64 R8, c[0x4][RZ] ;  /* 0x01000000ff087b82 */ /* 0x000e220000000a00 */
[----:B------:R-:W-:Y:S01]  /*0230*/  IMAD.MOV.U32 R16, RZ, RZ, RZ ;  /* 0x000000ffff107224 */ /* 0x000fe200078e00ff */
[----:B------:R-:W-:Y:S02]  /*0240*/  CS2R R4, SRZ ;  /* 0x0000000000047805 */ /* 0x000fe4000001ff00 */
[----:B------:R-:W-:Y:S01]  /*0250*/  CS2R R6, SRZ ;  /* 0x0000000000067805 */ /* 0x000fe2000001ff00 */
[----:B------:R-:W-:Y:S02]  /*0260*/  IMAD.MOV.U32 R3, RZ, RZ, RZ ;  /* 0x000000ffff037224 */ /* 0x000fe400078e00ff */
[----:B0-----:R-:W-:-:S07]  /*0270*/  IMAD.WIDE.U32 R8, R12, 0xc80, R8 ;  /* 0x00000c800c087825 */ /* 0x001fce00078e0008 */
.L_x_103:
[----:B------:R-:W-:-:S06]  /*0280*/  IMAD R17, R16, 0x4, R1 ;  /* 0x0000000410117824 */ /* 0x000fcc00078e0201 */
[----:B------:R-:W5:Y:S01]  /*0290*/  LDL R17, [R17+0x4] ;  /* 0x0000040011117983 */ /* 0x000f620000100800 */
[----:B------:R-:W-:Y:S01]  /*02a0*/  IMAD.SHL.U32 R18, R16, 0x20, RZ ;  /* 0x0000002010127824 */ /* 0x000fe200078e00ff */
[----:B------:R-:W-:-:S06]  /*02b0*/  UMOV UR4, URZ ;  /* 0x000000ff00047c82 */ /* 0x000fcc0008000000 */
.L_x_102:
[----:B-----5:R-:W-:Y:S01]  /*02c0*/  SHF.R.U32.HI R24, RZ, UR4, R17 ;  /* 0x00000004ff187c19 */ /* 0x020fe20008011611 */
[----:B------:R-:W-:-:S03]  /*02d0*/  VIADD R14, R18, UR4 ;  /* 0x00000004120e7c36 */ /* 0x000fc60008000000 */
[----:B------:R-:W-:-:S04]  /*02e0*/  LOP3.LUT R15, R24, 0x1, RZ, 0xc0, !PT ;  /* 0x00000001180f7812 */ /* 0x000fc800078ec0ff */
[----:B------:R-:W-:Y:S01]  /*02f0*/  ISETP.NE.U32.AND P0, PT, R15, 0x1, PT ;  /* 0x000000010f00780c */ /* 0x000fe20003f05070 */
[----:B------:R-:W-:-:S03]  /*0300*/  IMAD R15, R14, 0x5, RZ ;  /* 0x000000050e0f7824 */ /* 0x000fc600078e02ff */
[----:B------:R-:W-:Y:S01]  /*0310*/  R2P PR, R24, 0x7e ;  /* 0x0000007e18007804 */ /* 0x000fe20000000000 */
[----:B------:R-:W-:-:S08]  /*0320*/  IMAD.WIDE.U32 R14, R15, 0x4, R8 ;  /* 0x000000040f0e7825 */ /* 0x000fd000078e0008 */
[----:B------:R-:W2:Y:S04]  /*0330*/  @!P0 LDG.E R22, desc[UR6][R14.64+0x10] ;  /* 0x000010060e168981 */ /* 0x000ea8000c1e1900 */
[----:B------:R-:W3:Y:S04]  /*0340*/  @P1 LDG.E R26, desc[UR6][R14.64+0x24] ;  /* 0x000024060e1a1981 */ /* 0x000ee8000c1e1900 */
[----:B------:R-:W4:Y:S04]  /*0350*/  @P2 LDG.E R28, desc[UR6][R14.64+0x38] ;  /* 0x000038060e1c2981 */ /* 0x000f28000c1e1900 */
[----:B------:R-:W4:Y:S04]  /*0360*/  @!P0 LDG.E R20, desc[UR6][R14.64] ;  /* 0x000000060e148981 */ /* 0x000f28000c1e1900 */
[----:B------:R-:W4:Y:S04]  /*0370*/  @P3 LDG.E R19, desc[UR6][R14.64+0x4c] ;  /* 0x00004c060e133981 */ /* 0x000f28000c1e1900 */
[----:B------:R-:W4:Y:S04]  /*0380*/  @!P0 LDG.E R23, desc[UR6][R14.64+0xc] ;  /* 0x00000c060e178981 */ /* 0x000f28000c1e1900 */
[----:B------:R-:W4:Y:S01]  /*0390*/  @P4 LDG.E R25, desc[UR6][R14.64+0x54] ;  /* 0x000054060e194981 */ /* 0x000f22000c1e1900 */
[----:B--2---:R-:W-:-:S03]  /*03a0*/  @!P0 LOP3.LUT R5, R5, R22, RZ, 0x3c, !PT ;  /* 0x0000001605058212 */ /* 0x004fc600078e3cff */
[----:B------:R-:W2:Y:S01]  /*03b0*/  @P4 LDG.E R22, desc[UR6][R14.64+0x60] ;  /* 0x000060060e164981 */ /* 0x000ea2000c1e1900 */
[----:B---3--:R-:W-:-:S03]  /*03c0*/  @P1 LOP3.LUT R5, R5, R26, RZ, 0x3c, !PT ;  /* 0x0000001a05051212 */ /* 0x008fc600078e3cff */
[----:B------:R-:W3:Y:S01]  /*03d0*/  @P5 LDG.E R26, desc[UR6][R14.64+0x74] ;  /* 0x000074060e1a5981 */ /* 0x000ee2000c1e1900 */
[----:B----4-:R-:W-:Y:S02]  /*03e0*/  @P2 LOP3.LUT R5, R5, R28, RZ, 0x3c, !PT ;  /* 0x0000001c05052212 */ /* 0x010fe400078e3cff */
[----:B------:R-:W-:Y:S02]  /*03f0*/  @!P0 LOP3.LUT R3, R3, R20, RZ, 0x3c, !PT ;  /* 0x0000001403038212 */ /* 0x000fe400078e3cff */
[----:B------:R-:W4:Y:S01]  /*0400*/  @!P0 LDG.E R20, desc[UR6][R14.64+0x8] ;  /* 0x000008060e148981 */ /* 0x000f22000c1e1900 */
[----:B------:R-:W-:-:S03]  /*0410*/  @P3 LOP3.LUT R5, R5, R19, RZ, 0x3c, !PT ;  /* 0x0000001305053212 */ /* 0x000fc600078e3cff */
[----:B------:R-:W3:Y:S01]  /*0420*/  @!P0 LDG.E R19, desc[UR6][R14.64+0x4] ;  /* 0x000004060e138981 */ /* 0x000ee2000c1e1900 */
[----:B------:R-:W-:-:S03]  /*0430*/  @!P0 LOP3.LUT R4, R4, R23, RZ, 0x3c, !PT ;  /* 0x0000001704048212 */ /* 0x000fc600078e3cff */
[----:B------:R-:W3:Y:S01]  /*0440*/  @P1 LDG.E R23, desc[UR6][R14.64+0x20] ;  /* 0x000020060e171981 */ /* 0x000ee2000c1e1900 */
[----:B--2---:R-:W-:-:S03]  /*0450*/  @P4 LOP3.LUT R5, R5, R22, RZ, 0x3c, !PT ;  /* 0x0000001605054212 */ /* 0x004fc600078e3cff */
[----:B------:R-:W2:Y:S01]  /*0460*/  @P1 LDG.E R22, desc[UR6][R14.64+0x1c] ;  /* 0x00001c060e161981 */ /* 0x000ea2000c1e1900 */
[----:B----4-:R-:W-:-:S03]  /*0470*/  @!P0 LOP3.LUT R7, R7, R20, RZ, 0x3c, !PT ;  /* 0x0000001407078212 */ /* 0x010fc600078e3cff */
[----:B------:R-:W4:Y:S01]  /*0480*/  @P1 LDG.E R20, desc[UR6][R14.64+0x14] ;  /* 0x000014060e141981 */ /* 0x000f22000c1e1900 */
[----:B---3--:R-:W-:-:S03]  /*0490*/  @!P0 LOP3.LUT R6, R6, R19, RZ, 0x3c, !PT ;  /* 0x0000001306068212 */ /* 0x008fc600078e3cff */
[----:B------:R-:W3:Y:S01]  /*04a0*/  @P1 LDG.E R19, desc[UR6][R14.64+0x18] ;  /* 0x000018060e131981 */ /* 0x000ee2000c1e1900 */
[----:B------:R-:W-:-:S03]  /*04b0*/  @P5 LOP3.LUT R5, R5, R26, RZ, 0x3c, !PT ;  /* 0x0000001a05055212 */ /* 0x000fc600078e3cff */
[----:B------:R-:W3:Y:S01]  /*04c0*/  @P6 LDG.E R26, desc[UR6][R14.64+0x88] ;  /* 0x000088060e1a6981 */ /* 0x000ee2000c1e1900 */
[----:B------:R-:W-:-:S03]  /*04d0*/  @P1 LOP3.LUT R4, R4, R23, RZ, 0x3c, !PT ;  /* 0x0000001704041212 */ /* 0x000fc600078e3cff */
[----:B------:R-:W3:Y:S01]  /*04e0*/  @P2 LDG.E R23, desc[UR6][R14.64+0x34] ;  /* 0x000034060e172981 */ /* 0x000ee2000c1e1900 */
[----:B--2---:R-:W-:-:S03]  /*04f0*/  @P1 LOP3.LUT R7, R7, R22, RZ, 0x3c, !PT ;  /* 0x0000001607071212 */ /* 0x004fc600078e3cff */
[----:B------:R-:W2:Y:S01]  /*0500*/  @P2 LDG.E R22, desc[UR6][R14.64+0x30] ;  /* 0x000030060e162981 */ /* 0x000ea2000c1e1900 */
[----:B----4-:R-:W-:-:S03]  /*0510*/  @P1 LOP3.LUT R3, R3, R20, RZ, 0x3c, !PT ;  /* 0x0000001403031212 */ /* 0x010fc600078e3cff */
[----:B------:R-:W4:Y:S01]  /*0520*/  @P2 LDG.E R20, desc[UR6][R14.64+0x28] ;  /* 0x000028060e142981 */ /* 0x000f22000c1e1900 */
[----:B---3--:R-:W-:-:S03]  /*0530*/  @P1 LOP3.LUT R6, R6, R19, RZ, 0x3c, !PT ;  /* 0x0000001306061212 */ /* 0x008fc600078e3cff */
        /* <DEDUP_REMOVED lines=21> */
[----:B------:R-:W-:Y:S02]  /*0690*/  @P4 LOP3.LUT R6, R6, R25, RZ, 0x3c, !PT ;  /* 0x0000001906064212 */ /* 0x000fe400078e3cff */
[----:B------:R-:W-:Y:S01]  /*06a0*/  LOP3.LUT P0, RZ, R24, 0x80, RZ, 0xc0, !PT ;  /* 0x0000008018ff7812 */ /* 0x000fe2000780c0ff */
        /* <DEDUP_REMOVED lines=20> */
[----:B------:R-:W-:Y:S02]  /*07f0*/  @P0 LOP3.LUT R5, R5, R26, RZ, 0x3c, !PT ;  /* 0x0000001a05050212 */ /* 0x000fe400078e3cff */
[----:B------:R-:W-:Y:S02]  /*0800*/  @P0 LOP3.LUT R4, R4, R23, RZ, 0x3c, !PT ;  /* 0x0000001704040212 */ /* 0x000fe400078e3cff */
[----:B--2---:R-:W-:Y:S02]  /*0810*/  @P0 LOP3.LUT R7, R7, R22, RZ, 0x3c, !PT ;  /* 0x0000001607070212 */ /* 0x004fe400078e3cff */
[----:B----4-:R-:W-:Y:S02]  /*0820*/  @P0 LOP3.LUT R3, R3, R20, RZ, 0x3c, !PT ;  /* 0x0000001403030212 */ /* 0x010fe400078e3cff */
[----:B---3--:R-:W-:-:S02]  /*0830*/  @P0 LOP3.LUT R6, R6, R19, RZ, 0x3c, !PT ;  /* 0x0000001306060212 */ /* 0x008fc400078e3cff */
[----:B------:R-:W-:-:S13]  /*0840*/  R2P PR, R24.B1, 0x7f ;  /* 0x0000007f18007804 */ /* 0x000fda0000001000 */
[----:B------:R-:W2:Y:S04]  /*0850*/  @P0 LDG.E R20, desc[UR6][R14.64+0xa0] ;  /* 0x0000a0060e140981 */ /* 0x000ea8000c1e1900 */
[----:B------:R-:W3:Y:S04]  /*0860*/  @P0 LDG.E R22, desc[UR6][R14.64+0xa8] ;  /* 0x0000a8060e160981 */ /* 0x000ee8000c1e1900 */
[----:B------:R-:W4:Y:S04]  /*0870*/  @P0 LDG.E R19, desc[UR6][R14.64+0xa4] ;  /* 0x0000a4060e130981 */ /* 0x000f28000c1e1900 */
[----:B------:R-:W4:Y:S04]  /*0880*/  @P0 LDG.E R23, desc[UR6][R14.64+0xac] ;  /* 0x0000ac060e170981 */ /* 0x000f28000c1e1900 */
[----:B------:R-:W4:Y:S04]  /*0890*/  @P1 LDG.E R26, desc[UR6][R14.64+0xbc] ;  /* 0x0000bc060e1a1981 */ /* 0x000f28000c1e1900 */
[----:B------:R-:W4:Y:S01]  /*08a0*/  @P1 LDG.E R25, desc[UR6][R14.64+0xb8] ;  /* 0x0000b8060e191981 */ /* 0x000f22000c1e1900 */
[----:B--2---:R-:W-:-:S03]  /*08b0*/  @P0 LOP3.LUT R3, R3, R20, RZ, 0x3c, !PT ;  /* 0x0000001403030212 */ /* 0x004fc600078e3cff */
[----:B------:R-:W2:Y:S01]  /*08c0*/  @P0 LDG.E R20, desc[UR6][R14.64+0xb0] ;  /* 0x0000b0060e140981 */ /* 0x000ea2000c1e1900 */
[----:B---3--:R-:W-:-:S03]  /*08d0*/  @P0 LOP3.LUT R7, R7, R22, RZ, 0x3c, !PT ;  /* 0x0000001607070212 */ /* 0x008fc600078e3cff */
[----:B------:R-:W3:Y:S01]  /*08e0*/  @P1 LDG.E R22, desc[UR6][R14.64+0xb4] ;  /* 0x0000b4060e161981 */ /* 0x000ee2000c1e1900 */
[----:B----4-:R-:W-:-:S03]  /*08f0*/  @P0 LOP3.LUT R6, R6, R19, RZ, 0x3c, !PT ;  /* 0x0000001306060212 */ /* 0x010fc600078e3cff */
[----:B------:R-:W4:Y:S01]  /*0900*/  @P1 LDG.E R19, desc[UR6][R14.64+0xc0] ;  /* 0x0000c0060e131981 */ /* 0x000f22000c1e1900 */
[----:B------:R-:W-:-:S03]  /*0910*/  @P0 LOP3.LUT R4, R4, R23, RZ, 0x3c, !PT ;  /* 0x0000001704040212 */ /* 0x000fc600078e3cff */
[----:B------:R-:W4:Y:S01]  /*0920*/  @P2 LDG.E R23, desc[UR6][R14.64+0xcc] ;  /* 0x0000cc060e172981 */ /* 0x000f22000c1e1900 */
[----:B------:R-:W-:-:S03]  /*0930*/  @P1 LOP3.LUT R7, R7, R26, RZ, 0x3c, !PT ;  /* 0x0000001a07071212 */ /* 0x000fc600078e3cff */
[----:B------:R-:W4:Y:S01]  /*0940*/  @P2 LDG.E R26, desc[UR6][R14.64+0xd0] ;  /* 0x0000d0060e1a2981 */ /* 0x000f22000c1e1900 */
[----:B--2---:R-:W-:Y:S02]  /*0950*/  @P0 LOP3.LUT R5, R5, R20, RZ, 0x3c, !PT ;  /* 0x0000001405050212 */ /* 0x004fe400078e3cff */
[----:B------:R-:W-:Y:S01]  /*0960*/  LOP3.LUT P0, RZ, R24, 0x8000, RZ, 0xc0, !PT ;  /* 0x0000800018ff7812 */ /* 0x000fe2000780c0ff */
[----:B------:R-:W2:Y:S01]  /*0970*/  @P2 LDG.E R20, desc[UR6][R14.64+0xd8] ;  /* 0x0000d8060e142981 */ /* 0x000ea2000c1e1900 */
[----:B---3--:R-:W-:-:S03]  /*0980*/  @P1 LOP3.LUT R3, R3, R22, RZ, 0x3c, !PT ;  /* 0x0000001603031212 */ /* 0x008fc600078e3cff */
[----:B------:R-:W3:Y:S04]  /*0990*/  @P1 LDG.E R22, desc[UR6][R14.64+0xc4] ;  /* 0x0000c4060e161981 */ /* 0x000ee8000c1e1900 */
[----:B------:R-:W2:Y:S01]  /*09a0*/  @P2 LDG.E R24, desc[UR6][R14.64+0xc8] ;  /* 0x0000c8060e182981 */ /* 0x000ea2000c1e1900 */
[----:B------:R-:W-:Y:S02]  /*09b0*/  @P1 LOP3.LUT R6, R6, R25, RZ, 0x3c, !PT ;  /* 0x0000001906061212 */ /* 0x000fe400078e3cff */
[----:B----4-:R-:W-:Y:S01]  /*09c0*/  @P1 LOP3.LUT R4, R4, R19, RZ, 0x3c, !PT ;  /* 0x0000001304041212 */ /* 0x010fe200078e3cff */
[----:B------:R-:W4:Y:S01]  /*09d0*/  @P2 LDG.E R25, desc[UR6][R14.64+0xd4] ;  /* 0x0000d4060e192981 */ /* 0x000f22000c1e1900 */
[----:B------:R-:W-:-:S03]  /*09e0*/  @P2 LOP3.LUT R6, R6, R23, RZ, 0x3c, !PT ;  /* 0x0000001706062212 */ /* 0x000fc600078e3cff */
[----:B------:R-:W4:Y:S01]  /*09f0*/  @P3 LDG.E R19, desc[UR6][R14.64+0xe0] ;  /* 0x0000e0060e133981 */ /* 0x000f22000c1e1900 */
[----:B------:R-:W-:-:S03]  /*0a00*/  @P2 LOP3.LUT R7, R7, R26, RZ, 0x3c, !PT ;  /* 0x0000001a07072212 */ /* 0x000fc600078e3cff */
[----:B------:R-:W4:Y:S04]  /*0a10*/  @P3 LDG.E R23, desc[UR6][R14.64+0xe8] ;  /* 0x0000e8060e173981 */ /* 0x000f28000c1e1900 */
[----:B------:R-:W4:Y:S01]  /*0a20*/  @P3 LDG.E R26, desc[UR6][R14.64+0xec] ;  /* 0x0000ec060e1a3981 */ /* 0x000f22000c1e1900 */
[----:B---3--:R-:W-:-:S03]  /*0a30*/  @P1 LOP3.LUT R5, R5, R22, RZ, 0x3c, !PT ;  /* 0x0000001605051212 */ /* 0x008fc600078e3cff */
[----:B------:R-:W3:Y:S01]  /*0a40*/  @P3 LDG.E R22, desc[UR6][R14.64+0xdc] ;  /* 0x0000dc060e163981 */ /* 0x000ee2000c1e1900 */
[----:B--2---:R-:W-:-:S03]  /*0a50*/  @P2 LOP3.LUT R3, R3, R24, RZ, 0x3c, !PT ;  /* 0x0000001803032212 */ /* 0x004fc600078e3cff */
[----:B------:R-:W2:Y:S01]  /*0a60*/  @P3 LDG.E R24, desc[UR6][R14.64+0xe4] ;  /* 0x0000e4060e183981 */ /* 0x000ea2000c1e1900 */
[----:B------:R-:W-:Y:S02]  /*0a70*/  @P2 LOP3.LUT R5, R5, R20, RZ, 0x3c, !PT ;  /* 0x0000001405052212 */ /* 0x000fe400078e3cff */
[----:B----4-:R-:W-:Y:S01]  /*0a80*/  @P2 LOP3.LUT R4, R4, R25, RZ, 0x3c, !PT ;  /* 0x0000001904042212 */ /* 0x010fe200078e3cff */
[----:B------:R-:W4:Y:S01]  /*0a90*/  @P4 LDG.E R20, desc[UR6][R14.64+0xf0] ;  /* 0x0000f0060e144981 */ /* 0x000f22000c1e1900 */
[----:B------:R-:W-:-:S03]  /*0aa0*/  @P3 LOP3.LUT R6, R6, R19, RZ, 0x3c, !PT ;  /* 0x0000001306063212 */ /* 0x000fc600078e3cff */
        /* <DEDUP_REMOVED lines=10> */
[----:B----4-:R-:W-:-:S03]  /*0b50*/  @P4 LOP3.LUT R3, R3, R20, RZ, 0x3c, !PT ;  /* 0x0000001403034212 */ /* 0x010fc600078e3cff */
[----:B------:R-:W4:Y:S01]  /*0b60*/  @P5 LDG.E R20, desc[UR6][R14.64+0x10c] ;  /* 0x00010c060e145981 */ /* 0x000f22000c1e1900 */
[----:B------:R-:W-:-:S03]  /*0b70*/  @P4 LOP3.LUT R6, R6, R19, RZ, 0x3c, !PT ;  /* 0x0000001306064212 */ /* 0x000fc600078e3cff */
[----:B------:R-:W4:Y:S01]  /*0b80*/  @P5 LDG.E R19, desc[UR6][R14.64+0x110] ;  /* 0x000110060e135981 */ /* 0x000f22000c1e1900 */
[----:B------:R-:W-:-:S03]  /*0b90*/  @P4 LOP3.LUT R4, R4, R23, RZ, 0x3c, !PT ;  /* 0x0000001704044212 */ /* 0x000fc600078e3cff */
[----:B------:R-:W4:Y:S01]  /*0ba0*/  @P6 LDG.E R23, desc[UR6][R14.64+0x11c] ;  /* 0x00011c060e176981 */ /* 0x000f22000c1e1900 */
[----:B------:R-:W-:-:S03]  /*0bb0*/  @P5 LOP3.LUT R3, R3, R26, RZ, 0x3c, !PT ;  /* 0x0000001a03035212 */ /* 0x000fc600078e3cff */
        /* <DEDUP_REMOVED lines=9> */
[----:B------:R-:W4:Y:S04]  /*0c50*/  @P6 LDG.E R19, desc[UR6][R14.64+0x124] ;  /* 0x000124060e136981 */ /* 0x000f28000c1e1900 */
[----:B------:R-:W4:Y:S01]  /*0c60*/  @P6 LDG.E R20, desc[UR6][R14.64+0x128] ;  /* 0x000128060e146981 */ /* 0x000f22000c1e1900 */
[----:B------:R-:W-:Y:S02]  /*0c70*/  @P6 LOP3.LUT R6, R6, R23, RZ, 0x3c, !PT ;  /* 0x0000001706066212 */ /* 0x000fe400078e3cff */
[----:B------:R-:W-:Y:S01]  /*0c80*/  @P6 LOP3.LUT R7, R7, R26, RZ, 0x3c, !PT ;  /* 0x0000001a07076212 */ /* 0x000fe200078e3cff */
[----:B------:R-:W4:Y:S04]  /*0c90*/  @P0 LDG.E R23, desc[UR6][R14.64+0x130] ;  /* 0x000130060e170981 */ /* 0x000f28000c1e1900 */
[----:B------:R-:W4:Y:S01]  /*0ca0*/  @P0 LDG.E R26, desc[UR6][R14.64+0x13c] ;  /* 0x00013c060e1a0981 */ /* 0x000f22000c1e1900 */
[----:B---3--:R-:W-:-:S03]  /*0cb0*/  @P5 LOP3.LUT R5, R5, R22, RZ, 0x3c, !PT ;  /* 0x0000001605055212 */ /* 0x008fc600078e3cff */
[----:B------:R-:W3:Y:S01]  /*0cc0*/  @P0 LDG.E R22, desc[UR6][R14.64+0x12c] ;  /* 0x00012c060e160981 */ /* 0x000ee2000c1e1900 */
[----:B--2---:R-:W-:-:S03]  /*0cd0*/  @P6 LOP3.LUT R3, R3, R24, RZ, 0x3c, !PT ;  /* 0x0000001803036212 */ /* 0x004fc600078e3cff */
[----:B------:R-:W2:Y:S01]  /*0ce0*/  @P0 LDG.E R24, desc[UR6][R14.64+0x134] ;  /* 0x000134060e180981 */ /* 0x000ea2000c1e1900 */
[----:B------:R-:W-:-:S04]  /*0cf0*/  UIADD3 UR4, UPT, UPT, UR4, 0x10, URZ ;  /* 0x0000001004047890 */ /* 0x000fc8000fffe0ff */
[----:B------:R-:W-:Y:S01]  /*0d00*/  UISETP.NE.AND UP0, UPT, UR4, 0x20, UPT ;  /* 0x000000200400788c */ /* 0x000fe2000bf05270 */
[----:B----4-:R-:W-:Y:S02]  /*0d10*/  @P6 LOP3.LUT R4, R4, R19, RZ, 0x3c, !PT ;  /* 0x0000001304046212 */ /* 0x010fe400078e3cff */
[----:B------:R-:W-:Y:S02]  /*0d20*/  @P6 LOP3.LUT R5, R5, R20, RZ, 0x3c, !PT ;  /* 0x0000001405056212 */ /* 0x000fe400078e3cff */
[----:B------:R-:W-:Y:S02]  /*0d30*/  @P0 LOP3.LUT R4, R4, R25, RZ, 0x3c, !PT ;  /* 0x0000001904040212 */ /* 0x000fe400078e3cff */
[----:B------:R-:W-:Y:S02]  /*0d40*/  @P0 LOP3.LUT R6, R6, R23, RZ, 0x3c, !PT ;  /* 0x0000001706060212 */ /* 0x000fe400078e3cff */
[----:B------:R-:W-:Y:S02]  /*0d50*/  @P0 LOP3.LUT R5, R5, R26, RZ, 0x3c, !PT ;  /* 0x0000001a05050212 */ /* 0x000fe400078e3cff */
[----:B---3--:R-:W-:-:S02]  /*0d60*/  @P0 LOP3.LUT R3, R3, R22, RZ, 0x3c, !PT ;  /* 0x0000001603030212 */ /* 0x008fc400078e3cff */
[----:B--2---:R-:W-:Y:S01]  /*0d70*/  @P0 LOP3.LUT R7, R7, R24, RZ, 0x3c, !PT ;  /* 0x0000001807070212 */ /* 0x004fe200078e3cff */
[----:B------:R-:W-:Y:S06]  /*0d80*/  BRA.U UP0, `(.L_x_102) ;  /* 0xfffffff5004c7547 */ /* 0x000fec000b83ffff */
[----:B------:R-:W-:-:S05]  /*0d90*/  VIADD R16, R16, 0x1 ;  /* 0x0000000110107836 */ /* 0x000fca0000000000 */
[----:B------:R-:W-:-:S13]  /*0da0*/  ISETP.NE.AND P0, PT, R16, 0x5, PT ;  /* 0x000000051000780c */ /* 0x000fda0003f05270 */
[----:B------:R-:W-:Y:S05]  /*0db0*/  @P0 BRA `(.L_x_103) ;  /* 0xfffffff400300947 */ /* 0x000fea000383ffff */
[----:B------:R0:W-:Y:S01]  /*0dc0*/  STL.64 [R1+0x8], R6 ;  /* 0x0000080601007387 */ /* 0x0001e20000100a00 */
[----:B------:R-:W-:-:S03]  /*0dd0*/  ISETP.NE.U32.AND P0, PT, R21, 0x1, PT ;  /* 0x000000011500780c */ /* 0x000fc60003f05070 */
[----:B------:R0:W-:Y:S01]  /*0de0*/  STL.64 [R1+0x10], R4 ;  /* 0x0000100401007387 */ /* 0x0001e20000100a00 */
[----:B------:R-:W-:-:S03]  /*0df0*/  ISETP.NE.AND.EX P0, PT, RZ, RZ, PT, P0 ;  /* 0x000000ffff00720c */ /* 0x000fc60003f05300 */
[----:B------:R0:W-:Y:S10]  /*0e00*/  STL [R1+0x4], R3 ;  /* 0x0000040301007387 */ /* 0x0001f40000100800 */
[----:B0-----:R-:W-:Y:S05]  /*0e10*/  @!P0 BRA `(.L_x_101) ;  /* 0x0000001400f48947 */ /* 0x001fea0003800000 */
[----:B------:R-:W-:Y:S01]  /*0e20*/  UMOV UR4, URZ ;  /* 0x000000ff00047c82 */ /* 0x000fe20008000000 */
[----:B------:R-:W-:Y:S01]  /*0e30*/  IMAD.MOV.U32 R16, RZ, RZ, RZ ;  /* 0x000000ffff107224 */ /* 0x000fe200078e00ff */
[----:B------:R-:W-:Y:S01]  /*0e40*/  CS2R R6, SRZ ;  /* 0x0000000000067805 */ /* 0x000fe2000001ff00 */
[----:B------:R-:W-:Y:S02]  /*0e50*/  IMAD.MOV.U32 R4, RZ, RZ, RZ ;  /* 0x000000ffff047224 */ /* 0x000fe400078e00ff */
[----:B------:R-:W-:Y:S02]  /*0e60*/  IMAD.MOV.U32 R3, RZ, RZ, RZ ;  /* 0x000000ffff037224 */ /* 0x000fe400078e00ff */
[----:B------:R-:W-:-:S07]  /*0e70*/  IMAD.U32 R5, RZ, RZ, UR4 ;  /* 0x00000004ff057e24 */ /* 0x000fce000f8e00ff */
.L_x_105:
[----:B------:R-:W-:-:S06]  /*0e80*/  IMAD R17, R16, 0x4, R1 ;  /* 0x0000000410117824 */ /* 0x000fcc00078e0201 */
[----:B------:R-:W5:Y:S01]  /*0e90*/  LDL R17, [R17+0x4] ;  /* 0x0000040011117983 */ /* 0x000f620000100800 */
[----:B------:R-:W-:Y:S01]  /*0ea0*/  IMAD.SHL.U32 R18, R16, 0x20, RZ ;  /* 0x0000002010127824 */ /* 0x000fe200078e00ff */
[----:B------:R-:W-:-:S06]  /*0eb0*/  UMOV UR4, URZ ;  /* 0x000000ff00047c82 */ /* 0x000fcc0008000000 */
.L_x_104:
        /* <DEDUP_REMOVED lines=178> */
[----:B------:R0:W-:Y:S01]  /*19e0*/  STL [R1+0x4], R3 ;  /* 0x0000040301007387 */ /* 0x0001e20000100800 */
[----:B------:R-:W-:-:S03]  /*19f0*/  ISETP.NE.AND.EX P0, PT, RZ, RZ, PT, P0 ;  /* 0x000000ffff00720c */ /* 0x000fc60003f05300 */
[----:B------:R0:W-:Y:S10]  /*1a00*/  STL.64 [R1+0x10], R4 ;  /* 0x0000100401007387 */ /* 0x0001f40000100a00 */
[----:B------:R-:W-:Y:S05]  /*1a10*/  @P0 BRA `(.L_x_101) ;  /* 0x0000000800f40947 */ /* 0x000fea0003800000 */
[----:B------:R-:W-:Y:S01]  /*1a20*/  UMOV UR4, URZ ;  /* 0x000000ff00047c82 */ /* 0x000fe20008000000 */
[----:B------:R-:W-:Y:S01]  /*1a30*/  IMAD.MOV.U32 R16, RZ, RZ, RZ ;  /* 0x000000ffff107224 */ /* 0x000fe200078e00ff */
[----:B0-----:R-:W-:Y:S01]  /*1a40*/  CS2R R6, SRZ ;  /* 0x0000000000067805 */ /* 0x001fe2000001ff00 */
[----:B------:R-:W-:Y:S02]  /*1a50*/  IMAD.MOV.U32 R4, RZ, RZ, RZ ;  /* 0x000000ffff047224 */ /* 0x000fe400078e00ff */
[----:B------:R-:W-:Y:S02]  /*1a60*/  IMAD.MOV.U32 R3, RZ, RZ, RZ ;  /* 0x000000ffff037224 */ /* 0x000fe400078e00ff */
[----:B------:R-:W-:-:S07]  /*1a70*/  IMAD.U32 R5, RZ, RZ, UR4 ;  /* 0x00000004ff057e24 */ /* 0x000fce000f8e00ff */
.L_x_107:
[----:B------:R-:W-:-:S06]  /*1a80*/  IMAD R17, R16, 0x4, R1 ;  /* 0x0000000410117824 */ /* 0x000fcc00078e0201 */
[----:B------:R-:W5:Y:S01]  /*1a90*/  LDL R17, [R17+0x4] ;  /* 0x0000040011117983 */ /* 0x000f620000100800 */
[----:B------:R-:W-:Y:S01]  /*1aa0*/  IMAD.SHL.U32 R18, R16, 0x20, RZ ;  /* 0x0000002010127824 */ /* 0x000fe200078e00ff */
[----:B------:R-:W-:-:S06]  /*1ab0*/  UMOV UR4, URZ ;  /* 0x000000ff00047c82 */ /* 0x000fcc0008000000 */
.L_x_106:
        /* <DEDUP_REMOVED lines=10> */
[----:B------:R-:W4:Y:S04]  /*1b60*/  @P3 LDG.E R26, desc[UR6][R14.64+0x4c] ;  /* 0x00004c060e1a3981 */ /* 0x000f28000c1e1900 */
[----:B------:R-:W4:Y:S04]  /*1b70*/  @!P0 LDG.E R19, desc[UR6][R14.64+0x4] ;  /* 0x000004060e138981 */ /* 0x000f28000c1e1900 */
[----:B------:R-:W4:Y:S04]  /*1b80*/  @!P0 LDG.E R21, desc[UR6][R14.64+0xc] ;  /* 0x00000c060e158981 */ /* 0x000f28000c1e1900 */
[----:B------:R-:W4:Y:S01]  /*1b90*/  @P3 LDG.E R25, desc[UR6][R14.64+0x40] ;  /* 0x000040060e193981 */ /* 0x000f22000c1e1900 */
[----:B--2---:R-:W-:-:S03]  /*1ba0*/  @!P0 LOP3.LUT R5, R5, R20, RZ, 0x3c, !PT ;  /* 0x0000001405058212 */ /* 0x004fc600078e3cff */
[----:B------:R-:W2:Y:S01]  /*1bb0*/  @!P0 LDG.E R20, desc[UR6][R14.64] ;  /* 0x000000060e148981 */ /* 0x000ea2000c1e1900 */
[----:B---3--:R-:W-:-:S03]  /*1bc0*/  @P1 LOP3.LUT R5, R5, R22, RZ, 0x3c, !PT ;  /* 0x0000001605051212 */ /* 0x008fc600078e3cff */
[----:B------:R-:W3:Y:S01]  /*1bd0*/  @!P0 LDG.E R22, desc[UR6][R14.64+0x8] ;  /* 0x000008060e168981 */ /* 0x000ee2000c1e1900 */
[----:B----4-:R-:W-:-:S03]  /*1be0*/  @P2 LOP3.LUT R5, R5, R24, RZ, 0x3c, !PT ;  /* 0x0000001805052212 */ /* 0x010fc600078e3cff */
[----:B------:R-:W4:Y:S01]  /*1bf0*/  @P4 LDG.E R24, desc[UR6][R14.64+0x60] ;  /* 0x000060060e184981 */ /* 0x000f22000c1e1900 */
[----:B------:R-:W-:-:S03]  /*1c00*/  @P3 LOP3.LUT R5, R5, R26, RZ, 0x3c, !PT ;  /* 0x0000001a05053212 */ /* 0x000fc600078e3cff */
[----:B------:R-:W4:Y:S01]  /*1c10*/  @P5 LDG.E R26, desc[UR6][R14.64+0x74] ;  /* 0x000074060e1a5981 */ /* 0x000f22000c1e1900 */
[----:B------:R-:W-:-:S03]  /*1c20*/  @!P0 LOP3.LUT R6, R6, R19, RZ, 0x3c, !PT ;  /* 0x0000001306068212 */ /* 0x000fc600078e3cff */
[----:B------:R-:W4:Y:S01]  /*1c30*/  @P1 LDG.E R19, desc[UR6][R14.64+0x18] ;  /* 0x000018060e131981 */ /* 0x000f22000c1e1900 */
[----:B------:R-:W-:-:S03]  /*1c40*/  @!P0 LOP3.LUT R4, R4, R21, RZ, 0x3c, !PT ;  /* 0x0000001504048212 */ /* 0x000fc600078e3cff */
[----:B------:R-:W4:Y:S01]  /*1c50*/  @P1 LDG.E R21, desc[UR6][R14.64+0x20] ;  /* 0x000020060e151981 */ /* 0x000f22000c1e1900 */
[----:B--2---:R-:W-:-:S03]  /*1c60*/  @!P0 LOP3.LUT R3, R3, R20, RZ, 0x3c, !PT ;  /* 0x0000001403038212 */ /* 0x004fc600078e3cff */
[----:B------:R-:W2:Y:S01]  /*1c70*/  @P1 LDG.E R20, desc[UR6][R14.64+0x14] ;  /* 0x000014060e141981 */ /* 0x000ea2000c1e1900 */
[----:B---3--:R-:W-:-:S03]  /*1c80*/  @!P0 LOP3.LUT R7, R7, R22, RZ, 0x3c, !PT ;  /* 0x0000001607078212 */ /* 0x008fc600078e3cff */
[----:B------:R-:W3:Y:S01]  /*1c90*/  @P1 LDG.E R22, desc[UR6][R14.64+0x1c] ;  /* 0x00001c060e161981 */ /* 0x000ee2000c1e1900 */
[----:B----4-:R-:W-:-:S03]  /*1ca0*/  @P4 LOP3.LUT R5, R5, R24, RZ, 0x3c, !PT ;  /* 0x0000001805054212 */ /* 0x010fc600078e3cff */
[----:B------:R-:W4:Y:S01]  /*1cb0*/  @P2 LDG.E R24, desc[UR6][R14.64+0x28] ;  /* 0x000028060e182981 */ /* 0x000f22000c1e1900 */
[----:B------:R-:W-:-:S03]  /*1cc0*/  @P1 LOP3.LUT R6, R6, R19, RZ, 0x3c, !PT ;  /* 0x0000001306061212 */ /* 0x000fc600078e3cff */
[----:B------:R-:W4:Y:S01]  /*1cd0*/  @P2 LDG.E R19, desc[UR6][R14.64+0x2c] ;  /* 0x00002c060e132981 */ /* 0x000f22000c1e1900 */
[----:B------:R-:W-:-:S03]  /*1ce0*/  @P1 LOP3.LUT R4, R4, R21, RZ, 0x3c, !PT ;  /* 0x0000001504041212 */ /* 0x000fc600078e3cff */
        /* <DEDUP_REMOVED lines=9> */
[----:B------:R-:W-:Y:S02]  /*1d80*/  @P2 LOP3.LUT R4, R4, R21, RZ, 0x3c, !PT ;  /* 0x0000001504042212 */ /* 0x000fe400078e3cff */
[----:B------:R-:W-:Y:S01]  /*1d90*/  @P3 LOP3.LUT R6, R6, R25, RZ, 0x3c, !PT ;  /* 0x0000001906063212 */ /* 0x000fe200078e3cff */
        /* <DEDUP_REMOVED lines=20> */
[----:B------:R-:W-:Y:S02]  /*1ee0*/  LOP3.LUT P0, RZ, R23, 0x80, RZ, 0xc0, !PT ;  /* 0x0000008017ff7812 */ /* 0x000fe4000780c0ff */
[----:B------:R-:W-:Y:S02]  /*1ef0*/  @P5 LOP3.LUT R5, R5, R26, RZ, 0x3c, !PT ;  /* 0x0000001a05055212 */ /* 0x000fe400078e3cff */
[----:B------:R-:W4:Y:S01]  /*1f00*/  @P6 LDG.E R26, desc[UR6][R14.64+0x88] ;  /* 0x000088060e1a6981 */ /* 0x000f22000c1e1900 */
[----:B------:R-:W-:-:S03]  /*1f10*/  @P5 LOP3.LUT R6, R6, R19, RZ, 0x3c, !PT ;  /* 0x0000001306065212 */ /* 0x000fc600078e3cff */
[----:B------:R-:W4:Y:S01]  /*1f20*/  @P6 LDG.E R19, desc[UR6][R14.64+0x84] ;  /* 0x000084060e136981 */ /* 0x000f22000c1e1900 */
[----:B------:R-:W-:-:S04]  /*1f30*/  @P5 LOP3.LUT R4, R4, R21, RZ, 0x3c, !PT ;  /* 0x0000001504045212 */ /* 0x000fc800078e3cff */
        /* <DEDUP_REMOVED lines=9> */
[----:B------:R-:W-:Y:S02]  /*1fd0*/  @P6 LOP3.LUT R5, R5, R26, RZ, 0x3c, !PT ;  /* 0x0000001a05056212 */ /* 0x000fe400078e3cff */
[----:B------:R-:W-:Y:S02]  /*1fe0*/  @P6 LOP3.LUT R4, R4, R19, RZ, 0x3c, !PT ;  /* 0x0000001304046212 */ /* 0x000fe400078e3cff */
[----:B------:R-:W-:Y:S02]  /*1ff0*/  @P0 LOP3.LUT R6, R6, R21, RZ, 0x3c, !PT ;  /* 0x0000001506060212 */ /* 0x000fe400078e3cff */
[----:B------:R-:W-:Y:S02]  /*2000*/  @P0 LOP3.LUT R4, R4, R25, RZ, 0x3c, !PT ;  /* 0x0000001904040212 */ /* 0x000fe400078e3cff */
[----:B--2---:R-:W-:Y:S02]  /*2010*/  @P0 LOP3.LUT R3, R3, R20, RZ, 0x3c, !PT ;  /* 0x0000001403030212 */ /* 0x004fe400078e3cff */
[----:B---3--:R-:W-:-:S02]  /*2020*/  @P0 LOP3.LUT R7, R7, R22, RZ, 0x3c, !PT ;  /* 0x0000001607070212 */ /* 0x008fc400078e3cff */
[----:B----4-:R-:W-:Y:S02]  /*2030*/  @P0 LOP3.LUT R5, R5, R24, RZ, 0x3c, !PT ;  /* 0x0000001805050212 */ /* 0x010fe400078e3cff */
[----:B------:R-:W-:-:S13]  /*2040*/  R2P PR, R23.B1, 0x7f ;  /* 0x0000007f17007804 */ /* 0x000fda0000001000 */
[----:B------:R-:W2:Y:S04]  /*2050*/  @P0 LDG.E R22, desc[UR6][R14.64+0xa0] ;  /* 0x0000a0060e160981 */ /* 0x000ea8000c1e1900 */
[----:B------:R-:W3:Y:S04]  /*2060*/  @P0 LDG.E R19, desc[UR6][R14.64+0xa4] ;  /* 0x0000a4060e130981 */ /* 0x000ee8000c1e1900 */
[----:B------:R-:W4:Y:S04]  /*2070*/  @P0 LDG.E R21, desc[UR6][R14.64+0xac] ;  /* 0x0000ac060e150981 */ /* 0x000f28000c1e1900 */
        /* <DEDUP_REMOVED lines=14> */
[----:B------:R-:W-:Y:S02]  /*2160*/  LOP3.LUT P0, RZ, R23, 0x8000, RZ, 0xc0, !PT ;  /* 0x0000800017ff7812 */ /* 0x000fe4000780c0ff */
        /* <DEDUP_REMOVED lines=22> */
[----:B------:R-:W-:Y:S01]  /*22d0*/  @P2 LOP3.LUT R5, R5, R24, RZ, 0x3c, !PT ;  /* 0x0000001805052212 */ /* 0x000fe200078e3cff */
[----:B------:R-:W4:Y:S04]  /*22e0*/  @P4 LDG.E R23, desc[UR6][R14.64+0xfc] ;  /* 0x0000fc060e174981 */ /* 0x000f28000c1e1900 */
        /* <DEDUP_REMOVED lines=12> */
[----:B------:R-:W3:Y:S01]  /*23b0*/  @P5 LDG.E R23, desc[UR6][R14.64+0x110] ;  /* 0x000110060e175981 */ /* 0x000ee2000c1e1900 */
[----:B------:R-:W-:-:S03]  /*23c0*/  @P4 LOP3.LUT R3, R3, R24, RZ, 0x3c, !PT ;  /* 0x0000001803034212 */ /* 0x000fc600078e3cff */
[----:B------:R-:W3:Y:S01]  /*23d0*/  @P5 LDG.E R24, desc[UR6][R14.64+0x10c] ;  /* 0x00010c060e185981 */ /* 0x000ee2000c1e1900 */
[----:B------:R-:W-:-:S03]  /*23e0*/  @P4 LOP3.LUT R5, R5, R20, RZ, 0x3c, !PT ;  /* 0x0000001405054212 */ /* 0x000fc600078e3cff */
[----:B------:R-:W3:Y:S01]  /*23f0*/  @P6 LDG.E R20, desc[UR6][R14.64+0x120] ;  /* 0x000120060e146981 */ /* 0x000ee2000c1e1900 */
[----:B------:R-:W-:-:S03]  /*2400*/  @P5 LOP3.LUT R5, R5, R26, RZ, 0x3c, !PT ;  /* 0x0000001a05055212 */ /* 0x000fc600078e3cff */
[----:B------:R-:W3:Y:S01]  /*2410*/  @P0 LDG.E R26, desc[UR6][R14.64+0x134] ;  /* 0x000134060e1a0981 */ /* 0x000ee2000c1e1900 */
[----:B--2---:R-:W-:-:S03]  /*2420*/  @P5 LOP3.LUT R3, R3, R22, RZ, 0x3c, !PT ;  /* 0x0000001603035212 */ /* 0x004fc600078e3cff */
[----:B------:R-:W2:Y:S01]  /*2430*/  @P6 LDG.E R22, desc[UR6][R14.64+0x128] ;  /* 0x000128060e166981 */ /* 0x000ea2000c1e1900 */
[----:B------:R-:W-:-:S03]  /*2440*/  @P6 LOP3.LUT R3, R3, R28, RZ, 0x3c, !PT ;  /* 0x0000001c03036212 */ /* 0x000fc600078e3cff */
[----:B------:R-:W2:Y:S01]  /*2450*/  @P0 LDG.E R28, desc[UR6][R14.64+0x13c] ;  /* 0x00013c060e1c0981 */ /* 0x000ea2000c1e1900 */
[----:B----4-:R-:W-:-:S03]  /*2460*/  @P5 LOP3.LUT R6, R6, R21, RZ, 0x3c, !PT ;  /* 0x0000001506065212 */ /* 0x010fc600078e3cff */
[----:B------:R-:W4:Y:S01]  /*2470*/  @P6 LDG.E R21, desc[UR6][R14.64+0x124] ;  /* 0x000124060e156981 */ /* 0x000f22000c1e1900 */
[----:B---3--:R-:W-:Y:S02]  /*2480*/  @P5 LOP3.LUT R4, R4, R23, RZ, 0x3c, !PT ;  /* 0x0000001704045212 */ /* 0x008fe400078e3cff */
[----:B------:R-:W-:Y:S01]  /*2490*/  @P6 LOP3.LUT R6, R6, R19, RZ, 0x3c, !PT ;  /* 0x0000001306066212 */ /* 0x000fe200078e3cff */
[----:B------:R-:W3:Y:S01]  /*24a0*/  @P0 LDG.E R23, desc[UR6][R14.64+0x138] ;  /* 0x000138060e170981 */ /* 0x000ee2000c1e1900 */
[----:B------:R-:W-:-:S03]  /*24b0*/  @P5 LOP3.LUT R7, R7, R24, RZ, 0x3c, !PT ;  /* 0x0000001807075212 */ /* 0x000fc600078e3cff */
[----:B------:R-:W3:Y:S04]  /*24c0*/  @P0 LDG.E R24, desc[UR6][R14.64+0x12c] ;  /* 0x00012c060e180981 */ /* 0x000ee8000c1e1900 */
[----:B------:R-:W3:Y:S01]  /*24d0*/  @P0 LDG.E R19, desc[UR6][R14.64+0x130] ;  /* 0x000130060e130981 */ /* 0x000ee2000c1e1900 */
[----:B------:R-:W-:-:S04]  /*24e0*/  UIADD3 UR4, UPT, UPT, UR4, 0x10, URZ ;  /* 0x0000001004047890 */ /* 0x000fc8000fffe0ff */
[----:B------:R-:W-:Y:S01]  /*24f0*/  UISETP.NE.AND UP0, UPT, UR4, 0x20, UPT ;  /* 0x000000200400788c */ /* 0x000fe2000bf05270 */
[----:B------:R-:W-:-:S04]  /*2500*/  @P6 LOP3.LUT R7, R7, R20, RZ, 0x3c, !PT ;  /* 0x0000001407076212 */ /* 0x000fc800078e3cff */
[----:B------:R-:W-:Y:S02]  /*2510*/  @P0 LOP3.LUT R7, R7, R26, RZ, 0x3c, !PT ;  /* 0x0000001a07070212 */ /* 0x000fe400078e3cff */
[----:B--2---:R-:W-:-:S04]  /*2520*/  @P6 LOP3.LUT R5, R5, R22, RZ, 0x3c, !PT ;  /* 0x0000001605056212 */ /* 0x004fc800078e3cff */
[----:B------:R-:W-:Y:S02]  /*2530*/  @P0 LOP3.LUT R5, R5, R28, RZ, 0x3c, !PT ;  /* 0x0000001c05050212 */ /* 0x000fe400078e3cff */
[----:B----4-:R-:W-:-:S04]  /*2540*/  @P6 LOP3.LUT R4, R4, R21, RZ, 0x3c, !PT ;  /* 0x0000001504046212 */ /* 0x010fc800078e3cff */
[----:B---3--:R-:W-:Y:S02]  /*2550*/  @P0 LOP3.LUT R4, R4, R23, RZ, 0x3c, !PT ;  /* 0x0000001704040212 */ /* 0x008fe400078e3cff */
[----:B------:R-:W-:Y:S02]  /*2560*/  @P0 LOP3.LUT R3, R3, R24, RZ, 0x3c, !PT ;  /* 0x0000001803030212 */ /* 0x000fe400078e3cff */
[----:B------:R-:W-:Y:S01]  /*2570*/  @P0 LOP3.LUT R6, R6, R19, RZ, 0x3c, !PT ;  /* 0x0000001306060212 */ /* 0x000fe200078e3cff */
[----:B------:R-:W-:Y:S06]  /*2580*/  BRA.U UP0, `(.L_x_106) ;  /* 0xfffffff5004c7547 */ /* 0x000fec000b83ffff */
[----:B------:R-:W-:-:S05]  /*2590*/  VIADD R16, R16, 0x1 ;  /* 0x0000000110107836 */ /* 0x000fca0000000000 */
[----:B------:R-:W-:-:S13]  /*25a0*/  ISETP.NE.AND P0, PT, R16, 0x5, PT ;  /* 0x000000051000780c */ /* 0x000fda0003f05270 */
[----:B------:R-:W-:Y:S05]  /*25b0*/  @P0 BRA `(.L_x_107) ;  /* 0xfffffff400300947 */ /* 0x000fea000383ffff */
[----:B------:R1:W-:Y:S04]  /*25c0*/  STL.64 [R1+0x8], R6 ;  /* 0x0000080601007387 */ /* 0x0003e80000100a00 */
[----:B------:R1:W-:Y:S04]  /*25d0*/  STL [R1+0x4], R3 ;  /* 0x0000040301007387 */ /* 0x0003e80000100800 */
[----:B------:R1:W-:Y:S02]  /*25e0*/  STL.64 [R1+0x10], R4 ;  /* 0x0000100401007387 */ /* 0x0003e40000100a00 */
.L_x_101:
[----:B------:R-:W-:Y:S05]  /*25f0*/  BSYNC.RECONVERGENT B1 ;  /* 0x0000000000017941 */ /* 0x000fea0003800200 */
.L_x_100:
[C---:B------:R-:W-:Y:S01]  /*2600*/  ISETP.GT.U32.AND P0, PT, R13.reuse, 0x3, PT ;  /* 0x000000030d00780c */ /* 0x040fe20003f04070 */
[----:B------:R-:W-:Y:S01]  /*2610*/  VIADD R12, R12, 0x1 ;  /* 0x000000010c0c7836 */ /* 0x000fe20000000000 */
[--C-:B------:R-:W-:Y:S02]  /*2620*/  SHF.R.U64 R13, R13, 0x2, R2.reuse ;  /* 0x000000020d0d7819 */ /* 0x100fe40000001202 */
[----:B------:R-:W-:Y:S02]  /*2630*/  ISETP.GT.U32.AND.EX P0, PT, R2, RZ, PT, P0 ;  /* 0x000000ff0200720c */ /* 0x000fe40003f04100 */
[----:B------:R-:W-:-:S11]  /*2640*/  SHF.R.U32.HI R2, RZ, 0x2, R2 ;  /* 0x00000002ff027819 */ /* 0x000fd60000011602 */
[----:B------:R-:W-:Y:S05]  /*2650*/  @P0 BRA `(.L_x_108) ;  /* 0xffffffd800dc0947 */ /* 0x000fea000383ffff */
.L_x_99:
[----:B------:R-:W-:Y:S05]  /*2660*/  BSYNC.RECONVERGENT B0 ;  /* 0x0000000000007941 */ /* 0x000fea0003800200 */
.L_x_98:
[----:B--2---:R-:W-:Y:S01]  /*2670*/  SHF.R.U32.HI R2, RZ, 0x2, R3 ;  /* 0x00000002ff027819 */ /* 0x004fe20000011603 */
[----:B01----:R-:W0:Y:S01]  /*2680*/  LDC.64 R6, c[0x0][0x380] ;  /* 0x0000e000ff067b82 */ /* 0x003e220000000a00 */
[----:B------:R-:W-:Y:S01]  /*2690*/  IMAD.SHL.U32 R9, R5, 0x10, RZ ;  /* 0x0000001005097824 */ /* 0x000fe200078e00ff */
[----:B------:R-:W1:Y:S01]  /*26a0*/  LDCU UR5, c[0x0][0x3ac] ;  /* 0x00007580ff0577ac */ /* 0x000e620008000800 */
[----:B------:R-:W-:Y:S01]  /*26b0*/  LOP3.LUT R4, R2, R3, RZ, 0x3c, !PT ;  /* 0x0000000302047212 */ /* 0x000fe200078e3cff */
[----:B------:R-:W-:Y:S01]  /*26c0*/  BSSY.RECONVERGENT B0, `(.L_x_109) ;  /* 0x000003f000007945 */ /* 0x000fe20003800200 */
[----:B------:R-:W-:-:S03]  /*26d0*/  UMOV UR4, URZ ;  /* 0x000000ff00047c82 */ /* 0x000fc60008000000 */
[----:B------:R-:W1:Y:S01]  /*26e0*/  LDC.64 R2, c[0x0][0x3a0] ;  /* 0x0000e800ff027b82 */ /* 0x000e620000000a00 */
[----:B------:R-:W-:-:S05]  /*26f0*/  IMAD.SHL.U32 R8, R4, 0x2, RZ ;  /* 0x0000000204087824 */ /* 0x000fca00078e00ff */
[----:B------:R-:W-:Y:S01]  /*2700*/  LOP3.LUT R8, R4, R8, R9, 0x96, !PT ;  /* 0x0000000804087212 */ /* 0x000fe200078e9609 */
[----:B------:R-:W-:-:S03]  /*2710*/  IMAD.MOV.U32 R9, RZ, RZ, 0x3f800000 ;  /* 0x3f800000ff097424 */ /* 0x000fc600078e00ff */
[----:B------:R-:W-:-:S04]  /*2720*/  LOP3.LUT R8, R8, R5, RZ, 0x3c, !PT ;  /* 0x0000000508087212 */ /* 0x000fc800078e3cff */
[----:B------:R-:W-:Y:S01]  /*2730*/  IADD3 R8, PT, PT, R11, -0x26039c23, R8 ;  /* 0xd9fc63dd0b087810 */ /* 0x000fe20007ffe008 */
[----:B0-----:R-:W-:-:S03]  /*2740*/  IMAD.WIDE.U32 R4, R10, 0x1c, R6 ;  /* 0x0000001c0a047825 */ /* 0x001fc600078e0006 */
[----:B------:R-:W-:Y:S01]  /*2750*/  I2FP.F32.U32 R8, R8 ;  /* 0x0000000800087245 */ /* 0x000fe20000201000 */
[----:B------:R-:W-:Y:S02]  /*2760*/  IMAD.MOV.U32 R7, RZ, RZ, 0x2f800000 ;  /* 0x2f800000ff077424 */ /* 0x000fe400078e00ff */
[----:B------:R-:W-:Y:S02]  /*2770*/  VIADD R5, R5, UR4 ;  /* 0x0000000405057c36 */ /* 0x000fe40008000000 */
[----:B------:R-:W-:Y:S01]  /*2780*/  FFMA R7, R8, R7, 1.1641532182693481445e-10 ;  /* 0x2f00000008077423 */ /* 0x000fe20000000007 */
[----:B-1----:R-:W-:Y:S02]  /*2790*/  FADD R6, -R2, UR5 ;  /* 0x0000000502067e21 */ /* 0x002fe40008000100 */
[----:B------:R0:W-:Y:S02]  /*27a0*/  STG.E desc[UR6][R4.64+0x14], R9 ;  /* 0x0000140904007986 */ /* 0x0001e4000c101906 */
[----:B------:R-:W-:-:S02]  /*27b0*/  FFMA R7, R7, R6, R2 ;  /* 0x0000000607077223 */ /* 0x000fc40000000002 */
[----:B------:R0:W-:Y:S03]  /*27c0*/  STG.E.U8 desc[UR6][R4.64], RZ ;  /* 0x000000ff04007986 */ /* 0x0001e6000c101106 */
[----:B------:R-:W-:Y:S01]  /*27d0*/  FSETP.GE.AND P0, PT, R7, R3, PT ;  /* 0x000000030700720b */ /* 0x000fe20003f06000 */
[----:B------:R0:W-:Y:S04]  /*27e0*/  STG.E desc[UR6][R4.64+0x8], RZ ;  /* 0x000008ff04007986 */ /* 0x0001e8000c101906 */
[----:B------:R0:W-:Y:S04]  /*27f0*/  STG.E desc[UR6][R4.64+0xc], RZ ;  /* 0x00000cff04007986 */ /* 0x0001e8000c101906 */
[----:B------:R0:W-:Y:S04]  /*2800*/  STG.E desc[UR6][R4.64+0x10], RZ ;  /* 0x000010ff04007986 */ /* 0x0001e8000c101906 */
[----:B------:R0:W-:Y:S01]  /*2810*/  STG.E desc[UR6][R4.64+0x4], R7 ;  /* 0x0000040704007986 */ /* 0x0001e2000c101906 */
[----:B------:R-:W-:Y:S05]  /*2820*/  @!P0 BRA `(.L_x_110) ;  /* 0x0000000000588947 */ /* 0x000fea0003800000 */
[----:B------:R-:W1:Y:S02]  /*2830*/  LDC R3, c[0x0][0x3a8] ;  /* 0x0000ea00ff037b82 */ /* 0x000e640000000800 */
[----:B-1----:R-:W-:-:S13]  /*2840*/  FSETP.GT.AND P0, PT, R7, R3, PT ;  /* 0x000000030700720b */ /* 0x002fda0003f04000 */
[----:B------:R-:W-:Y:S05]  /*2850*/  @!P0 BRA `(.L_x_111) ;  /* 0x0000000000948947 */ /* 0x000fea0003800000 */
[----:B------:R-:W1:Y:S01]  /*2860*/  LDCU UR4, c[0x0][0x3b8] ;  /* 0x00007700ff0477ac */ /* 0x000e620008000800 */
[----:B------:R-:W-:Y:S01]  /*2870*/  FADD R3, -R3, UR5 ;  /* 0x0000000503037e21 */ /* 0x000fe20008000100 */
[----:B------:R-:W-:Y:S01]  /*2880*/  FADD R0, -R7, UR5 ;  /* 0x0000000507007e21 */ /* 0x000fe20008000100 */
[----:B------:R-:W-:Y:S02]  /*2890*/  BSSY.RECONVERGENT B1, `(.L_x_112) ;  /* 0x000000d000017945 */ /* 0x000fe40003800200 */
[----:B------:R-:W0:Y:S01]  /*28a0*/  MUFU.RCP R2, R3 ;  /* 0x0000000300027308 */ /* 0x000e220000001000 */
[----:B-1----:R-:W-:-:S07]  /*28b0*/  FMUL R0, R0, UR4 ;  /* 0x0000000400007c20 */ /* 0x002fce0008400000 */
        /* <DEDUP_REMOVED lines=8> */
[----:B------:R-:W-:Y:S05]  /*2940*/  CALL.REL.NOINC `($__internal_3_$__cuda_sm3x_div_rn_noftz_f32_slowpath) ;  /* 0x0000000000a47944 */ /* 0x000fea0003c00000 */
[----:B------:R-:W-:-:S07]  /*2950*/  IMAD.MOV.U32 R2, RZ, RZ, R0 ;  /* 0x000000ffff027224 */ /* 0x000fce00078e0000 */
.L_x_113:
[----:B------:R-:W-:Y:S05]  /*2960*/  BSYNC.RECONVERGENT B1 ;  /* 0x0000000000017941 */ /* 0x000fea0003800200 */
.L_x_112:
[----:B------:R-:W-:Y:S01]  /*2970*/  IMAD.MOV.U32 R0, RZ, RZ, R2 ;  /* 0x000000ffff007224 */ /* 0x000fe200078e0002 */
[----:B------:R-:W-:Y:S06]  /*2980*/  BRA `(.L_x_111) ;  /* 0x0000000000487947 */ /* 0x000fec0003800000 */
.L_x_110:
[----:B------:R-:W1:Y:S01]  /*2990*/  LDCU UR4, c[0x0][0x3b8] ;  /* 0x00007700ff0477ac */ /* 0x000e620008000800 */
[----:B------:R-:W-:Y:S01]  /*29a0*/  FADD R3, -R2, R3 ;  /* 0x0000000302037221 */ /* 0x000fe20000000100 */
[----:B------:R-:W-:Y:S01]  /*29b0*/  FADD R0, R7, -R2 ;  /* 0x8000000207007221 */ /* 0x000fe20000000000 */
        /* <DEDUP_REMOVED lines=13> */
.L_x_115:
[----:B------:R-:W-:Y:S05]  /*2a90*/  BSYNC.RECONVERGENT B1 ;  /* 0x0000000000017941 */ /* 0x000fea0003800200 */
.L_x_114:
[----:B------:R-:W-:-:S07]  /*2aa0*/  IMAD.MOV.U32 R0, RZ, RZ, R2 ;  /* 0x000000ffff007224 */ /* 0x000fce00078e0002 */
.L_x_111:
[----:B------:R-:W-:Y:S05]  /*2ab0*/  BSYNC.RECONVERGENT B0 ;  /* 0x0000000000007941 */ /* 0x000fea0003800200 */
.L_x_109:
[----:B------:R-:W0:Y:S01]  /*2ac0*/  LDCU UR4, c[0x0][0x3c8] ;  /* 0x00007900ff0477ac */ /* 0x000e220008000800 */
[----:B------:R-:W-:Y:S01]  /*2ad0*/  BSSY.RECONVERGENT B0, `(.L_x_116) ;  /* 0x000000e000007945 */ /* 0x000fe20003800200 */
[----:B0-----:R-:W-:-:S04]  /*2ae0*/  I2FP.F32.U32 R7, UR4 ;  /* 0x0000000400077c45 */ /* 0x001fc80008201000 */
        /* <DEDUP_REMOVED lines=8> */
[----:B------:R-:W-:Y:S01]  /*2b70*/  IMAD.MOV.U32 R3, RZ, RZ, R7 ;  /* 0x000000ffff037224 */ /* 0x000fe200078e0007 */
[----:B------:R-:W-:-:S07]  /*2b80*/  MOV R2, 0x2ba0 ;  /* 0x00002ba000027802 */ /* 0x000fce0000000f00 */
[----:B------:R-:W-:Y:S05]  /*2b90*/  CALL.REL.NOINC `($__internal_3_$__cuda_sm3x_div_rn_noftz_f32_slowpath) ;  /* 0x0000000000107944 */ /* 0x000fea0003c00000 */
[----:B------:R-:W-:-:S07]  /*2ba0*/  IMAD.MOV.U32 R3, RZ, RZ, R0 ;  /* 0x000000ffff037224 */ /* 0x000fce00078e0000 */
.L_x_117:
[----:B------:R-:W-:Y:S05]  /*2bb0*/  BSYNC.RECONVERGENT B0 ;  /* 0x0000000000007941 */ /* 0x000fea0003800200 */
.L_x_116:
[----:B------:R-:W-:Y:S01]  /*2bc0*/  STG.E desc[UR6][R4.64+0x18], R3 ;  /* 0x0000180304007986 */ /* 0x000fe2000c101906 */
[----:B------:R-:W-:Y:S05]  /*2bd0*/  EXIT ;  /* 0x000000000000794d */ /* 0x000fea0003800000 */
        .weak           $__internal_3_$__cuda_sm3x_div_rn_noftz_f32_slowpath
        .type           $__internal_3_$__cuda_sm3x_div_rn_noftz_f32_slowpath,@function
        .size           $__internal_3_$__cuda_sm3x_div_rn_noftz_f32_slowpath,(.L_x_170 - $__internal_3_$__cuda_sm3x_div_rn_noftz_f32_slowpath)
$__internal_3_$__cuda_sm3x_div_rn_noftz_f32_slowpath:
[----:B------:R-:W-:Y:S01]  /*2be0*/  SHF.R.U32.HI R7, RZ, 0x17, R3 ;  /* 0x00000017ff077819 */ /* 0x000fe20000011603 */
[----:B------:R-:W-:Y:S01]  /*2bf0*/  BSSY.RECONVERGENT B2, `(.L_x_118) ;  /* 0x0000062000027945 */ /* 0x000fe20003800200 */
[----:B------:R-:W-:Y:S02]  /*2c00*/  SHF.R.U32.HI R6, RZ, 0x17, R0 ;  /* 0x00000017ff067819 */ /* 0x000fe40000011600 */
[----:B------:R-:W-:Y:S02]  /*2c10*/  LOP3.LUT R12, R7, 0xff, RZ, 0xc0, !PT ;  /* 0x000000ff070c7812 */ /* 0x000fe400078ec0ff */
[----:B------:R-:W-:-:S03]  /*2c20*/  LOP3.LUT R10, R6, 0xff, RZ, 0xc0, !PT ;  /* 0x000000ff060a7812 */ /* 0x000fc600078ec0ff */
[----:B------:R-:W-:Y:S02]  /*2c30*/  VIADD R8, R12, 0xffffffff ;  /* 0xffffffff0c087836 */ /* 0x000fe40000000000 */
[----:B------:R-:W-:-:S03]  /*2c40*/  VIADD R7, R10, 0xffffffff ;  /* 0xffffffff0a077836 */ /* 0x000fc60000000000 */
        /* <DEDUP_REMOVED lines=22> */
[----:B------:R-:W-:Y:S02]  /*2db0*/  @P0 IMAD.MOV.U32 R6, RZ, RZ, RZ ;  /* 0x000000ffff060224 */ /* 0x000fe400078e00ff */
[----:B------:R-:W-:Y:S01]  /*2dc0*/  @!P0 FFMA R0, R0, 1.84467440737095516160e+19, RZ ;  /* 0x5f80000000008823 */ /* 0x000fe200000000ff */
[----:B------:R-:W-:Y:S02]  /*2dd0*/  @!P0 IMAD.MOV.U32 R6, RZ, RZ, -0x40 ;  /* 0xffffffc0ff068424 */ /* 0x000fe400078e00ff */
[----:B------:R-:W-:Y:S02]  /*2de0*/  @!P1 FFMA R3, R3, 1.84467440737095516160e+19, RZ ;  /* 0x5f80000003039823 */ /* 0x000fe400000000ff */
[----:B------:R-:W-:-:S07]  /*2df0*/  @!P1 VIADD R6, R6, 0x40 ;  /* 0x0000004006069836 */ /* 0x000fce0000000000 */
.L_x_119:
[----:B------:R-:W-:Y:S01]  /*2e00*/  LEA R8, R12, 0xc0800000, 0x17 ;  /* 0xc08000000c087811 */ /* 0x000fe200078eb8ff */
[----:B------:R-:W-:Y:S04]  /*2e10*/  BSSY.RECONVERGENT B3, `(.L_x_124) ;  /* 0x0000036000037945 */ /* 0x000fe80003800200 */
[----:B------:R-:W-:Y:S02]  /*2e20*/  IMAD.IADD R8, R3, 0x1, -R8 ;  /* 0x0000000103087824 */ /* 0x000fe400078e0a08 */
[----:B------:R-:W-:Y:S02]  /*2e30*/  VIADD R3, R10, 0xffffff81 ;  /* 0xffffff810a037836 */ /* 0x000fe40000000000 */
[----:B------:R-:W0:Y:S01]  /*2e40*/  MUFU.RCP R7, R8 ;  /* 0x0000000800077308 */ /* 0x000e220000001000 */
[----:B------:R-:W-:Y:S01]  /*2e50*/  FADD.FTZ R9, -R8, -RZ ;  /* 0x800000ff08097221 */ /* 0x000fe20000010100 */
[----:B------:R-:W-:-:S03]  /*2e60*/  IMAD R0, R3, -0x800000, R0 ;  /* 0xff80000003007824 */ /* 0x000fc600078e0200 */
[----:B0-----:R-:W-:-:S04]  /*2e70*/  FFMA R10, R7, R9, 1 ;  /* 0x3f800000070a7423 */ /* 0x001fc80000000009 */
[----:B------:R-:W-:-:S04]  /*2e80*/  FFMA R14, R7, R10, R7 ;  /* 0x0000000a070e7223 */ /* 0x000fc80000000007 */
[----:B------:R-:W-:-:S04]  /*2e90*/  FFMA R7, R0, R14, RZ ;  /* 0x0000000e00077223 */ /* 0x000fc800000000ff */
[----:B------:R-:W-:-:S04]  /*2ea0*/  FFMA R10, R9, R7, R0 ;  /* 0x00000007090a7223 */ /* 0x000fc80000000000 */
[----:B------:R-:W-:Y:S01]  /*2eb0*/  FFMA R11, R14, R10, R7 ;  /* 0x0000000a0e0b7223 */ /* 0x000fe20000000007 */
[----:B------:R-:W-:-:S03]  /*2ec0*/  IADD3 R7, PT, PT, R3, 0x7f, -R12 ;  /* 0x0000007f03077810 */ /* 0x000fc60007ffe80c */
[----:B------:R-:W-:Y:S02]  /*2ed0*/  FFMA R10, R9, R11, R0 ;  /* 0x0000000b090a7223 */ /* 0x000fe40000000000 */
[----:B------:R-:W-:Y:S02]  /*2ee0*/  IMAD.IADD R7, R7, 0x1, R6 ;  /* 0x0000000107077824 */ /* 0x000fe400078e0206 */
[----:B------:R-:W-:-:S05]  /*2ef0*/  FFMA R0, R14, R10, R11 ;  /* 0x0000000a0e007223 */ /* 0x000fca000000000b */
[----:B------:R-:W-:-:S04]  /*2f00*/  SHF.R.U32.HI R3, RZ, 0x17, R0 ;  /* 0x00000017ff037819 */ /* 0x000fc80000011600 */
[----:B------:R-:W-:-:S05]  /*2f10*/  LOP3.LUT R3, R3, 0xff, RZ, 0xc0, !PT ;  /* 0x000000ff03037812 */ /* 0x000fca00078ec0ff */
[----:B------:R-:W-:-:S04]  /*2f20*/  IMAD.IADD R9, R3, 0x1, R7 ;  /* 0x0000000103097824 */ /* 0x000fc800078e0207 */
        /* <DEDUP_REMOVED lines=11> */
[C---:B------:R-:W-:Y:S02]  /*2fe0*/  VIADD R8, R9.reuse, 0x20 ;  /* 0x0000002009087836 */ /* 0x040fe40000000000 */
[CCC-:B------:R-:W-:Y:S01]  /*2ff0*/  FFMA.RM R6, R14.reuse, R10.reuse, R11.reuse ;  /* 0x0000000a0e067223 */ /* 0x1c0fe2000000400b */
[----:B------:R-:W-:Y:S02]  /*3000*/  ISETP.NE.AND P2, PT, R9, RZ, PT ;  /* 0x000000ff0900720c */ /* 0x000fe40003f45270 */
[----:B------:R-:W-:Y:S01]  /*3010*/  LOP3.LUT R7, R3, 0x7fffff, RZ, 0xc0, !PT ;  /* 0x007fffff03077812 */ /* 0x000fe200078ec0ff */
[----:B------:R-:W-:Y:S01]  /*3020*/  FFMA.RP R3, R14, R10, R11 ;  /* 0x0000000a0e037223 */ /* 0x000fe2000000800b */
[----:B------:R-:W-:Y:S01]  /*3030*/  ISETP.NE.AND P1, PT, R9, RZ, PT ;  /* 0x000000ff0900720c */ /* 0x000fe20003f25270 */
[----:B------:R-:W-:Y:S01]  /*3040*/  IMAD.MOV R9, RZ, RZ, -R9 ;  /* 0x000000ffff097224 */ /* 0x000fe200078e0a09 */
[----:B------:R-:W-:-:S02]  /*3050*/  LOP3.LUT R7, R7, 0x800000, RZ, 0xfc, !PT ;  /* 0x0080000007077812 */ /* 0x000fc400078efcff */
[----:B------:R-:W-:Y:S02]  /*3060*/  FSETP.NEU.FTZ.AND P0, PT, R3, R6, PT ;  /* 0x000000060300720b */ /* 0x000fe40003f1d000 */
[----:B------:R-:W-:Y:S02]  /*3070*/  SHF.L.U32 R8, R7, R8, RZ ;  /* 0x0000000807087219 */ /* 0x000fe400000006ff */
[----:B------:R-:W-:Y:S02]  /*3080*/  SEL R6, R9, RZ, P2 ;  /* 0x000000ff09067207 */ /* 0x000fe40001000000 */
[----:B------:R-:W-:Y:S02]  /*3090*/  ISETP.NE.AND P1, PT, R8, RZ, P1 ;  /* 0x000000ff0800720c */ /* 0x000fe40000f25270 */
[----:B------:R-:W-:Y:S02]  /*30a0*/  SHF.R.U32.HI R6, RZ, R6, R7 ;  /* 0x00000006ff067219 */ /* 0x000fe40000011607 */
[----:B------:R-:W-:-:S02]  /*30b0*/  PLOP3.LUT P0, PT, P0, P1, PT, 0xf8, 0x8f ;  /* 0x00000000008f781c */ /* 0x000fc40000703f70 */
[----:B------:R-:W-:Y:S02]  /*30c0*/  SHF.R.U32.HI R8, RZ, 0x1, R6 ;  /* 0x00000001ff087819 */ /* 0x000fe40000011606 */
[----:B------:R-:W-:-:S04]  /*30d0*/  SEL R3, RZ, 0x1, !P0 ;  /* 0x00000001ff037807 */ /* 0x000fc80004000000 */
[----:B------:R-:W-:-:S04]  /*30e0*/  LOP3.LUT R3, R3, 0x1, R8, 0xf8, !PT ;  /* 0x0000000103037812 */ /* 0x000fc800078ef808 */
[----:B------:R-:W-:-:S05]  /*30f0*/  LOP3.LUT R3, R3, R6, RZ, 0xc0, !PT ;  /* 0x0000000603037212 */ /* 0x000fca00078ec0ff */
[----:B------:R-:W-:-:S05]  /*3100*/  IMAD.IADD R3, R8, 0x1, R3 ;  /* 0x0000000108037824 */ /* 0x000fca00078e0203 */
[----:B------:R-:W-:Y:S01]  /*3110*/  LOP3.LUT R0, R3, R0, RZ, 0xfc, !PT ;  /* 0x0000000003007212 */ /* 0x000fe200078efcff */
[----:B------:R-:W-:Y:S06]  /*3120*/  BRA `(.L_x_127) ;  /* 0x0000000000107947 */ /* 0x000fec0003800000 */
.L_x_126:
[----:B------:R-:W-:-:S04]  /*3130*/  LOP3.LUT R0, R0, 0x80000000, RZ, 0xc0, !PT ;  /* 0x8000000000007812 */ /* 0x000fc800078ec0ff */
[----:B------:R-:W-:Y:S01]  /*3140*/  LOP3.LUT R0, R0, 0x7f800000, RZ, 0xfc, !PT ;  /* 0x7f80000000007812 */ /* 0x000fe200078efcff */
[----:B------:R-:W-:Y:S06]  /*3150*/  BRA `(.L_x_127) ;  /* 0x0000000000047947 */ /* 0x000fec0003800000 */
.L_x_125:
[----:B------:R-:W-:-:S07]  /*3160*/  IMAD R0, R7, 0x800000, R0 ;  /* 0x0080000007007824 */ /* 0x000fce00078e0200 */
.L_x_127:
[----:B------:R-:W-:Y:S05]  /*3170*/  BSYNC.RECONVERGENT B3 ;  /* 0x0000000000037941 */ /* 0x000fea0003800200 */
.L_x_124:
[----:B------:R-:W-:Y:S05]  /*3180*/  BRA `(.L_x_128) ;  /* 0x0000000000207947 */ /* 0x000fea0003800000 */
.L_x_123:
[----:B------:R-:W-:-:S04]  /*3190*/  LOP3.LUT R0, R3, 0x80000000, R0, 0x48, !PT ;  /* 0x8000000003007812 */ /* 0x000fc800078e4800 */
[----:B------:R-:W-:Y:S01]  /*31a0*/  LOP3.LUT R0, R0, 0x7f800000, RZ, 0xfc, !PT ;  /* 0x7f80000000007812 */ /* 0x000fe200078efcff */
[----:B------:R-:W-:Y:S06]  /*31b0*/  BRA `(.L_x_128) ;  /* 0x0000000000147947 */ /* 0x000fec0003800000 */
.L_x_122:
[----:B------:R-:W-:Y:S01]  /*31c0*/  LOP3.LUT R0, R3, 0x80000000, R0, 0x48, !PT ;  /* 0x8000000003007812 */ /* 0x000fe200078e4800 */
[----:B------:R-:W-:Y:S06]  /*31d0*/  BRA `(.L_x_128) ;  /* 0x00000000000c7947 */ /* 0x000fec0003800000 */
.L_x_121:
[----:B------:R-:W0:Y:S01]  /*31e0*/  MUFU.RSQ R0, -QNAN ;  /* 0xffc0000000007908 */ /* 0x000e220000001400 */
[----:B------:R-:W-:Y:S05]  /*31f0*/  BRA `(.L_x_128) ;  /* 0x0000000000047947 */ /* 0x000fea0003800000 */
.L_x_120:
[----:B------:R-:W-:-:S07]  /*3200*/  FADD.FTZ R0, R0, R3 ;  /* 0x0000000300007221 */ /* 0x000fce0000010000 */
.L_x_128:
[----:B------:R-:W-:Y:S05]  /*3210*/  BSYNC.RECONVERGENT B2 ;  /* 0x0000000000027941 */ /* 0x000fea0003800200 */
.L_x_118:
[----:B------:R-:W-:-:S04]  /*3220*/  IMAD.MOV.U32 R3, RZ, RZ, 0x0 ;  /* 0x00000000ff037424 */ /* 0x000fc800078e00ff */
[----:B0-----:R-:W-:Y:S05]  /*3230*/  RET.REL.NODEC R2 `(_Z25initializeParticlesKernelP8Particle10Parameters) ;  /* 0xffffffcc02707950 */ /* 0x001fea0003c3ffff */
.L_x_129:
        /* <DEDUP_REMOVED lines=12> */
.L_x_170:


//--------------------- .text._Z22initializeFieldsKernelPfS_S_10Parameters --------------------------
	.section	.text._Z22initializeFieldsKernelPfS_S_10Parameters,"ax",@progbits
	.align	128
        .global         _Z22initializeFieldsKernelPfS_S_10Parameters
        .type           _Z22initializeFieldsKernelPfS_S_10Parameters,@function
        .size           _Z22initializeFieldsKernelPfS_S_10Parameters,(.L_x_173 - _Z22initializeFieldsKernelPfS_S_10Parameters)
        .other          _Z22initializeFieldsKernelPfS_S_10Parameters,@"STO_CUDA_ENTRY STV_DEFAULT"
_Z22initializeFieldsKernelPfS_S_10Parameters:
.text._Z22initializeFieldsKernelPfS_S_10Parameters:
        /* <DEDUP_REMOVED lines=9> */
[----:B------:R-:W0:Y:S01]  /*0090*/  LDC.64 R22, c[0x0][0x380] ;  /* 0x0000e000ff167b82 */ /* 0x000e220000000a00 */
[----:B------:R-:W1:Y:S01]  /*00a0*/  LDCU.64 UR6, c[0x0][0x358] ;  /* 0x00006b00ff0677ac */ /* 0x000e620008000a00 */
[----:B------:R-:W2:Y:S06]  /*00b0*/  LDCU UR5, c[0x0][0x3d4] ;  /* 0x00007a80ff0577ac */ /* 0x000eac0008000800 */
[----:B------:R-:W3:Y:S01]  /*00c0*/  LDC.64 R20, c[0x0][0x388] ;  /* 0x0000e200ff147b82 */ /* 0x000ee20000000a00 */
[----:B--2---:R-:W-:Y:S01]  /*00d0*/  UISETP.NE.AND UP0, UPT, UR5, URZ, UPT ;  /* 0x000000ff0500728c */ /* 0x004fe2000bf05270 */
[----:B0-----:R-:W-:-:S05]  /*00e0*/  IMAD.WIDE.U32 R22, R31, 0x4, R22 ;  /* 0x000000041f167825 */ /* 0x001fca00078e0016 */
[----:B-1----:R0:W-:Y:S01]  /*00f0*/  STG.E desc[UR6][R22.64], RZ ;  /* 0x000000ff16007986 */ /* 0x0021e2000c101906 */
[----:B---3--:R-:W-:-:S05]  /*0100*/  IMAD.WIDE.U32 R20, R31, 0x4, R20 ;  /* 0x000000041f147825 */ /* 0x008fca00078e0014 */
[----:B------:R0:W-:Y:S01]  /*0110*/  STG.E desc[UR6][R20.64], RZ ;  /* 0x000000ff14007986 */ /* 0x0001e2000c101906 */
[----:B------:R-:W-:Y:S05]  /*0120*/  BRA.U !UP0, `(.L_x_130) ;  /* 0x0000001108307547 */ /* 0x000fea000b800000 */
[----:B------:R-:W1:Y:S01]  /*0130*/  LDC R3, c[0x0][0x3a4] ;  /* 0x0000e900ff037b82 */ /* 0x000e620000000800 */
[----:B------:R-:W2:Y:S01]  /*0140*/  LDCU UR4, c[0x0][0x3a8] ;  /* 0x00007500ff0477ac */ /* 0x000ea20008000800 */
[----:B------:R-:W-:Y:S01]  /*0150*/  I2FP.F32.U32 R2, R31 ;  /* 0x0000001f00027245 */ /* 0x000fe20000201000 */
[----:B------:R-:W-:Y:S01]  /*0160*/  UMOV UR8, 0x54442eea ;  /* 0x54442eea00087882 */ /* 0x000fe20000000000 */
[----:B------:R-:W-:Y:S01]  /*0170*/  UMOV UR9, 0x401921fb ;  /* 0x401921fb00097882 */ /* 0x000fe20000000000 */
[----:B------:R-:W-:Y:S01]  /*0180*/  UMOV UR10, 0x6dc9c883 ;  /* 0x6dc9c883000a7882 */ /* 0x000fe20000000000 */
[----:B------:R-:W-:Y:S02]  /*0190*/  UMOV UR11, 0x3fe45f30 ;  /* 0x3fe45f30000b7882 */ /* 0x000fe40000000000 */
[----:B------:R-:W3:Y:S01]  /*01a0*/  LDC R25, c[0x0][0x39c] ;  /* 0x0000e700ff197b82 */ /* 0x000ee20000000800 */
[----:B------:R-:W-:Y:S01]  /*01b0*/  UIADD3 UR5, UPT, UPT, -UR5, URZ, URZ ;  /* 0x000000ff05057290 */ /* 0x000fe2000fffe1ff */
[----:B--2---:R-:W-:Y:S01]  /*01c0*/  F2F.F64.F32 R4, UR4 ;  /* 0x0000000400047d10 */ /* 0x004fe20008201800 */
[----:B-1----:R-:W-:Y:S01]  /*01d0*/  FFMA R2, R2, UR4, R3 ;  /* 0x0000000402027c23 */ /* 0x002fe20008000003 */
[----:B------:R-:W-:-:S06]  /*01e0*/  UMOV UR4, URZ ;  /* 0x000000ff00047c82 */ /* 0x000fcc0008000000 */
[----:B------:R-:W-:Y:S01]  /*01f0*/  F2F.F64.F32 R12, R3 ;  /* 0x00000003000c7310 */ /* 0x000fe20000201800 */
[C---:B---3--:R-:W-:Y:S01]  /*0200*/  FMUL R30, R25.reuse, 3 ;  /* 0x40400000191e7820 */ /* 0x048fe20000400000 */
[----:B------:R-:W-:-:S06]  /*0210*/  FMUL R25, R25, R25 ;  /* 0x0000001919197220 */ /* 0x000fcc0000400000 */
[----:B------:R-:W1:Y:S02]  /*0220*/  F2F.F64.F32 R18, R2 ;  /* 0x0000000200127310 */ /* 0x000e640000201800 */
[----:B-1----:R-:W-:Y:S02]  /*0230*/  DFMA R4, R4, 0.75, R18 ;  /* 0x3fe800000404782b */ /* 0x002fe40000000012 */
[----:B------:R-:W-:-:S06]  /*0240*/  DMUL R18, R18, UR8 ;  /* 0x0000000812127c28 */ /* 0x000fcc0008000000 */
[----:B------:R-:W-:Y:S01]  /*0250*/  DMUL R16, R4, UR8 ;  /* 0x0000000804107c28 */ /* 0x000fe20008000000 */
[----:B------:R-:W-:Y:S01]  /*0260*/  UMOV UR8, 0x54442d18 ;  /* 0x54442d1800087882 */ /* 0x000fe20000000000 */
[C---:B------:R-:W-:Y:S01]  /*0270*/  DMUL R6, R18.reuse, UR10 ;  /* 0x0000000a12067c28 */ /* 0x040fe20008000000 */
[----:B------:R-:W-:Y:S01]  /*0280*/  UMOV UR9, 0x3ff921fb ;  /* 0x3ff921fb00097882 */ /* 0x000fe20000000000 */
[----:B------:R-:W-:-:S04]  /*0290*/  DSETP.NEU.AND P0, PT, |R18|, +INF , PT ;  /* 0x7ff000001200742a */ /* 0x000fc80003f0d200 */
[C---:B------:R-:W-:Y:S01]  /*02a0*/  DMUL R14, R16.reuse, UR10 ;  /* 0x0000000a100e7c28 */ /* 0x040fe20008000000 */
[----:B------:R-:W1:Y:S01]  /*02b0*/  F2I.F64 R24, R6 ;  /* 0x0000000600187311 */ /* 0x000e620000301100 */
[----:B------:R-:W-:Y:S01]  /*02c0*/  DSETP.NEU.AND P1, PT, |R16|, +INF , PT ;  /* 0x7ff000001000742a */ /* 0x000fe20003f2d200 */
[----:B------:R-:W2:Y:S01]  /*02d0*/  LDCU.64 UR10, c[0x4][0x48] ;  /* 0x01000900ff0a77ac */ /* 0x000ea20008000a00 */
[----:B------:R-:W-:-:S04]  /*02e0*/  DSETP.LTU.OR P2, PT, |R18|, 2.14748364800000000000e+09, !P0 ;  /* 0x41e000001200742a */ /* 0x000fc80004749600 */
[----:B------:R-:W-:Y:S01]  /*02f0*/  DSETP.LTU.OR P3, PT, |R16|, 2.14748364800000000000e+09, !P1 ;  /* 0x41e000001000742a */ /* 0x000fe20004f69600 */
[----:B------:R3:W4:Y:S08]  /*0300*/  F2I.F64 R0, R14 ;  /* 0x0000000e00007311 */ /* 0x0007300000301100 */
[----:B-1----:R1:W5:Y:S01]  /*0310*/  I2F.F64 R8, R24 ;  /* 0x0000001800087312 */ /* 0x0023620000201c00 */
[----:B---3--:R-:W-:-:S02]  /*0320*/  DADD R14, R4, -R12 ;  /* 0x00000000040e7229 */ /* 0x008fc4000000080c */
[----:B------:R-:W-:-:S05]  /*0330*/  DMUL R12, RZ, R18 ;  /* 0x00000012ff0c7228 */ /* 0x000fca0000000000 */
[----:B----4-:R3:W4:Y:S01]  /*0340*/  I2F.F64 R26, R0 ;  /* 0x00000000001a7312 */ /* 0x0107220000201c00 */
[----:B-1----:R-:W-:Y:S01]  /*0350*/  SEL R24, R24, RZ, P0 ;  /* 0x000000ff18187207 */ /* 0x002fe20000000000 */
[----:B-----5:R-:W-:-:S06]  /*0360*/  DFMA R10, R8, -UR8, R18 ;  /* 0x80000008080a7c2b */ /* 0x020fcc0008000012 */
[----:B------:R-:W1:Y:S01]  /*0370*/  F2F.F64.F32 R6, R30 ;  /* 0x0000001e00067310 */ /* 0x000e620000201800 */
[----:B---3--:R-:W-:Y:S01]  /*0380*/  SEL R0, R0, RZ, P1 ;  /* 0x000000ff00007207 */ /* 0x008fe20000800000 */
[----:B----4-:R-:W-:Y:S01]  /*0390*/  DFMA R28, R26, -UR8, R16 ;  /* 0x800000081a1c7c2b */ /* 0x010fe20008000010 */
[----:B------:R-:W-:Y:S01]  /*03a0*/  UMOV UR8, 0x33145c00 ;  /* 0x33145c0000087882 */ /* 0x000fe20000000000 */
[----:B------:R-:W-:Y:S02]  /*03b0*/  UMOV UR9, 0x3c91a626 ;  /* 0x3c91a62600097882 */ /* 0x000fe40000000000 */
[----:B------:R-:W-:-:S04]  /*03c0*/  DFMA R10, R8, -UR8, R10 ;  /* 0x80000008080a7c2b */ /* 0x000fc8000800000a */
[----:B------:R-:W-:Y:S01]  /*03d0*/  DFMA R28, R26, -UR8, R28 ;  /* 0x800000081a1c7c2b */ /* 0x000fe2000800001c */
[----:B------:R-:W-:Y:S01]  /*03e0*/  UMOV UR8, 0x252049c0 ;  /* 0x252049c000087882 */ /* 0x000fe20000000000 */
[----:B------:R-:W-:Y:S02]  /*03f0*/  UMOV UR9, 0x397b839a ;  /* 0x397b839a00097882 */ /* 0x000fe40000000000 */
[----:B------:R-:W-:Y:S02]  /*0400*/  DFMA R4, R8, -UR8, R10 ;  /* 0x8000000808047c2b */ /* 0x000fe4000800000a */
[----:B------:R-:W-:Y:S02]  /*0410*/  DMUL R8, RZ, R16 ;  /* 0x00000010ff087228 */ /* 0x000fe40000000000 */
[----:B------:R-:W-:Y:S01]  /*0420*/  DFMA R10, R26, -UR8, R28 ;  /* 0x800000081a0a7c2b */ /* 0x000fe2000800001c */
[----:B------:R-:W3:Y:S01]  /*0430*/  LDCU UR9, c[0x0][0x398] ;  /* 0x00007300ff0977ac */ /* 0x000ee20008000800 */
[----:B------:R-:W-:Y:S01]  /*0440*/  FADD R27, R2, -R3 ;  /* 0x80000003021b7221 */ /* 0x000fe20000000000 */
[----:B-1----:R-:W-:Y:S01]  /*0450*/  DADD R2, R14, -R6 ;  /* 0x000000000e027229 */ /* 0x002fe20000000806 */
[----:B------:R-:W1:Y:S02]  /*0460*/  LDCU UR8, c[0x0][0x3c4] ;  /* 0x00007880ff0877ac */ /* 0x000e640008000800 */
[----:B------:R-:W-:Y:S01]  /*0470*/  FADD R30, R27, -R30 ;  /* 0x8000001e1b1e7221 */ /* 0x000fe20000000000 */
[----:B------:R-:W-:-:S02]  /*0480*/  FSEL R28, R12, R4, !P0 ;  /* 0x000000040c1c7208 */ /* 0x000fc40004000000 */
[----:B------:R-:W-:Y:S02]  /*0490*/  FSEL R29, R13, R5, !P0 ;  /* 0x000000050d1d7208 */ /* 0x000fe40004000000 */
[----:B------:R-:W-:Y:S02]  /*04a0*/  FSEL R26, R8, R10, !P1 ;  /* 0x0000000a081a7208 */ /* 0x000fe40004800000 */
[----:B--2---:R-:W-:-:S07]  /*04b0*/  FSEL R27, R9, R11, !P1 ;  /* 0x0000000b091b7208 */ /* 0x004fce0004800000 */
.L_x_142:
[----:B------:R-:W-:Y:S01]  /*04c0*/  BSSY.RECONVERGENT B0, `(.L_x_131) ;  /* 0x000000a000007945 */ /* 0x000fe20003800200 */
[----:B------:R-:W-:Y:S02]  /*04d0*/  IMAD.MOV.U32 R38, RZ, RZ, R24 ;  /* 0x000000ffff267224 */ /* 0x000fe400078e0018 */
[----:B------:R-:W-:Y:S02]  /*04e0*/  IMAD.MOV.U32 R36, RZ, RZ, R28 ;  /* 0x000000ffff247224 */ /* 0x000fe400078e001c */
[----:B------:R-:W-:Y:S01]  /*04f0*/  IMAD.MOV.U32 R37, RZ, RZ, R29 ;  /* 0x000000ffff257224 */ /* 0x000fe200078e001d */
[----:B--2---:R-:W-:Y:S06]  /*0500*/  @P2 BRA `(.L_x_132) ;  /* 0x0000000000142947 */ /* 0x004fec0003800000 */
[----:B------:R-:W-:Y:S01]  /*0510*/  IMAD.MOV.U32 R4, RZ, RZ, R18 ;  /* 0x000000ffff047224 */ /* 0x000fe200078e0012 */
[----:B------:R-:W-:Y:S01]  /*0520*/  MOV R34, 0x550 ;  /* 0x0000055000227802 */ /* 0x000fe20000000f00 */
[----:B------:R-:W-:-:S07]  /*0530*/  IMAD.MOV.U32 R14, RZ, RZ, R19 ;  /* 0x000000ffff0e7224 */ /* 0x000fce00078e0013 */
[----:B01-3--:R-:W-:Y:S05]  /*0540*/  CALL.REL.NOINC `($_Z22initializeFieldsKernelPfS_S_10Parameters$__internal_trig_reduction_slowpathd) ;  /* 0x0000001800407944 */ /* 0x00bfea0003c00000 */
[----:B------:R-:W-:-:S07]  /*0550*/  IMAD.MOV.U32 R38, RZ, RZ, R4 ;  /* 0x000000ffff267224 */ /* 0x000fce00078e0004 */
.L_x_132:
[----:B-1-3--:R-:W-:Y:S05]  /*0560*/  BSYNC.RECONVERGENT B0 ;  /* 0x0000000000007941 */ /* 0x00afea0003800200 */
.L_x_131:
[----:B------:R-:W-:Y:S01]  /*0570*/  I2FP.F32.U32 R39, UR4 ;  /* 0x0000000400277c45 */ /* 0x000fe20008201000 */
[----:B------:R-:W1:Y:S01]  /*0580*/  MUFU.RCP R6, R25 ;  /* 0x0000001900067308 */ /* 0x000e620000001000 */
[----:B------:R-:W-:Y:S03]  /*0590*/  BSSY.RECONVERGENT B0, `(.L_x_133) ;  /* 0x000000e000007945 */ /* 0x000fe60003800200 */
[----:B------:R-:W-:-:S04]  /*05a0*/  FMUL R39, R39, UR8 ;  /* 0x0000000827277c20 */ /* 0x000fc80008400000 */
[----:B------:R-:W-:-:S04]  /*05b0*/  FADD R4, R30, -R39 ;  /* 0x800000271e047221 */ /* 0x000fc80000000000 */
[----:B------:R-:W-:-:S04]  /*05c0*/  FMUL R4, R4, -R4 ;  /* 0x8000000404047220 */ /* 0x000fc80000400000 */
[----:B------:R-:W2:Y:S01]  /*05d0*/  FCHK P0, R4, R25 ;  /* 0x0000001904007302 */ /* 0x000ea20000000000 */
[----:B-1----:R-:W-:-:S04]  /*05e0*/  FFMA R5, -R25, R6, 1 ;  /* 0x3f80000019057423 */ /* 0x002fc80000000106 */
[----:B------:R-:W-:-:S04]  /*05f0*/  FFMA R5, R6, R5, R6 ;  /* 0x0000000506057223 */ /* 0x000fc80000000006 */
[----:B------:R-:W-:-:S04]  /*0600*/  FFMA R6, R4, R5, RZ ;  /* 0x0000000504067223 */ /* 0x000fc800000000ff */
[----:B------:R-:W-:-:S04]  /*0610*/  FFMA R41, -R25, R6, R4 ;  /* 0x0000000619297223 */ /* 0x000fc80000000104 */
[----:B------:R-:W-:Y:S01]  /*0620*/  FFMA R41, R5, R41, R6 ;  /* 0x0000002905297223 */ /* 0x000fe20000000006 */
[----:B--2---:R-:W-:Y:S06]  /*0630*/  @!P0 BRA `(.L_x_134) ;  /* 0x00000000000c8947 */ /* 0x004fec0003800000 */
[----:B------:R-:W-:-:S07]  /*0640*/  MOV R6, 0x660 ;  /* 0x0000066000067802 */ /* 0x000fce0000000f00 */
[----:B0-----:R-:W-:Y:S05]  /*0650*/  CALL.REL.NOINC `($__internal_5_$__cuda_sm3x_div_rn_noftz_f32_slowpath) ;  /* 0x00000010005c7944 */ /* 0x001fea0003c00000 */
[----:B------:R-:W-:-:S07]  /*0660*/  IMAD.MOV.U32 R41, RZ, RZ, R4 ;  /* 0x000000ffff297224 */ /* 0x000fce00078e0004 */
.L_x_134:
[----:B------:R-:W-:Y:S05]  /*0670*/  BSYNC.RECONVERGENT B0 ;  /* 0x0000000000007941 */ /* 0x000fea0003800200 */
.L_x_133:
[----:B------:R-:W-:Y:S01]  /*0680*/  IMAD.SHL.U32 R4, R38, 0x40, RZ ;  /* 0x0000004026047824 */ /* 0x000fe200078e00ff */
[----:B------:R-:W2:Y:S04]  /*0690*/  LDG.E R40, desc[UR6][R22.64] ;  /* 0x0000000616287981 */ /* 0x000ea8000c1e1900 */
[----:B------:R-:W-:-:S04]  /*06a0*/  LOP3.LUT R4, R4, 0x40, RZ, 0xc0, !PT ;  /* 0x0000004004047812 */ /* 0x000fc800078ec0ff */
[----:B------:R-:W-:-:S05]  /*06b0*/  IADD3 R42, P0, PT, R4, UR10, RZ ;  /* 0x0000000a042a7c10 */ /* 0x000fca000ff1e0ff */
[----:B------:R-:W-:-:S05]  /*06c0*/  IMAD.X R43, RZ, RZ, UR11, P0 ;  /* 0x0000000bff2b7e24 */ /* 0x000fca00080e06ff */
[----:B------:R-:W3:Y:S04]  /*06d0*/  LDG.E.128.CONSTANT R4, desc[UR6][R42.64] ;  /* 0x000000062a047981 */ /* 0x000ee8000c1e9d00 */
[----:B------:R-:W4:Y:S04]  /*06e0*/  LDG.E.128.CONSTANT R8, desc[UR6][R42.64+0x10] ;  /* 0x000010062a087981 */ /* 0x000f28000c1e9d00 */
[----:B------:R-:W5:Y:S01]  /*06f0*/  LDG.E.128.CONSTANT R12, desc[UR6][R42.64+0x20] ;  /* 0x000020062a0c7981 */ /* 0x000f62000c1e9d00 */
[----:B------:R-:W-:Y:S01]  /*0700*/  LOP3.LUT R32, R38, 0x1, RZ, 0xc0, !PT ;  /* 0x0000000126207812 */ /* 0x000fe200078ec0ff */
[----:B------:R-:W-:-:S03]  /*0710*/  IMAD.MOV.U32 R33, RZ, RZ, 0x3da8ff83 ;  /* 0x3da8ff83ff217424 */ /* 0x000fc600078e00ff */
[----:B------:R-:W-:Y:S01]  /*0720*/  ISETP.NE.U32.AND P0, PT, R32, 0x1, PT ;  /* 0x000000012000780c */ /* 0x000fe20003f05070 */
[----:B------:R-:W-:Y:S01]  /*0730*/  IMAD.MOV.U32 R32, RZ, RZ, 0x20fd8164 ;  /* 0x20fd8164ff207424 */ /* 0x000fe200078e00ff */
[----:B------:R-:W-:Y:S02]  /*0740*/  DMUL R34, R36, R36 ;  /* 0x0000002424227228 */ /* 0x000fe40000000000 */
[----:B------:R-:W-:Y:S02]  /*0750*/  FSEL R33, -R33, 0.11223486810922622681, !P0 ;  /* 0x3de5db6521217808 */ /* 0x000fe40004000100 */
[----:B------:R-:W-:Y:S01]  /*0760*/  FSEL R32, R32, -8.06006814911005101289e+34, !P0 ;  /* 0xf9785eba20207808 */ /* 0x000fe20004000000 */
[----:B------:R-:W-:Y:S05]  /*0770*/  BSSY.RECONVERGENT B0, `(.L_x_135) ;  /* 0x0000035000007945 */ /* 0x000fea0003800200 */
[----:B---3--:R-:W-:Y:S01]  /*0780*/  DFMA R4, R34, R32, R4 ;  /* 0x000000202204722b */ /* 0x008fe20000000004 */
[----:B------:R-:W-:-:S07]  /*0790*/  IMAD.MOV.U32 R32, RZ, RZ, 0x3bbb989d ;  /* 0x3bbb989dff207424 */ /* 0x000fce00078e00ff */
[----:B------:R-:W-:Y:S02]  /*07a0*/  DFMA R6, R34, R4, R6 ;  /* 0x000000042206722b */ /* 0x000fe40000000006 */
[----:B------:R-:W1:Y:S01]  /*07b0*/  F2F.F64.F32 R4, R25 ;  /* 0x0000001900047310 */ /* 0x000e620000201800 */
[----:B------:R-:W-:Y:S02]  /*07c0*/  IMAD.MOV.U32 R33, RZ, RZ, 0x437c0000 ;  /* 0x437c0000ff217424 */ /* 0x000fe400078e00ff */
[----:B------:R-:W-:-:S03]  /*07d0*/  FFMA.SAT R32, R41, R32, 0.5 ;  /* 0x3f00000029207423 */ /* 0x000fc60000002020 */
[----:B----4-:R-:W-:Y:S01]  /*07e0*/  DFMA R8, R34, R6, R8 ;  /* 0x000000062208722b */ /* 0x010fe20000000008 */
[----:B------:R-:W-:-:S04]  /*07f0*/  FFMA.RM R32, R32, R33, 12582913 ;  /* 0x4b40000120207423 */ /* 0x000fc80000004021 */
[----:B------:R-:W-:-:S03]  /*0800*/  FADD R6, R32, -12583039 ;  /* 0xcb40007f20067421 */ /* 0x000fc60000000000 */
[----:B------:R-:W-:Y:S01]  /*0810*/  DFMA R8, R34, R8, R10 ;  /* 0x000000082208722b */ /* 0x000fe2000000000a */
[----:B-1----:R-:W1:Y:S01]  /*0820*/  MUFU.RCP64H R7, R5 ;  /* 0x0000000500077308 */ /* 0x002e620000001800 */
[----:B------:R-:W-:-:S04]  /*0830*/  FFMA R6, R41, 1.4426950216293334961, -R6 ;  /* 0x3fb8aa3b29067823 */ /* 0x000fc80000000806 */
[----:B------:R-:W-:Y:S02]  /*0840*/  FFMA R33, R41, 1.925963033500011079e-08, R6 ;  /* 0x32a5706029217823 */ /* 0x000fe40000000006 */
[----:B-----5:R-:W-:Y:S01]  /*0850*/  DFMA R8, R34, R8, R12 ;  /* 0x000000082208722b */ /* 0x020fe2000000000c */
[----:B------:R-:W-:-:S03]  /*0860*/  IMAD.MOV.U32 R6, RZ, RZ, 0x1 ;  /* 0x00000001ff067424 */ /* 0x000fc600078e00ff */
[----:B------:R-:W3:Y:S04]  /*0870*/  MUFU.EX2 R33, R33 ;  /* 0x0000002100217308 */ /* 0x000ee80000000800 */
[----:B------:R-:W-:Y:S02]  /*0880*/  DFMA R8, R34, R8, R14 ;  /* 0x000000082208722b */ /* 0x000fe4000000000e */
[----:B-1----:R-:W-:Y:S02]  /*0890*/  DFMA R10, -R4, R6, 1 ;  /* 0x3ff00000040a742b */ /* 0x002fe40000000106 */
[----:B------:R-:W1:Y:S04]  /*08a0*/  F2F.F64.F32 R14, R39 ;  /* 0x00000027000e7310 */ /* 0x000e680000201800 */
[----:B------:R-:W-:-:S02]  /*08b0*/  DFMA R12, R8, R36, R36 ;  /* 0x00000024080c722b */ /* 0x000fc40000000024 */
[----:B------:R-:W-:Y:S02]  /*08c0*/  DFMA R10, R10, R10, R10 ;  /* 0x0000000a0a0a722b */ /* 0x000fe4000000000a */
[----:B------:R-:W-:Y:S01]  /*08d0*/  DFMA R8, R34, R8, 1 ;  /* 0x3ff000002208742b */ /* 0x000fe20000000008 */
[----:B------:R-:W-:-:S04]  /*08e0*/  IMAD.SHL.U32 R32, R32, 0x800000, RZ ;  /* 0x0080000020207824 */ /* 0x000fc800078e00ff */
[----:B---3--:R-:W-:Y:S01]  /*08f0*/  FMUL R32, R33, R32 ;  /* 0x0000002021207220 */ /* 0x008fe20000400000 */
[----:B------:R-:W-:-:S04]  /*0900*/  DFMA R10, R6, R10, R6 ;  /* 0x0000000a060a722b */ /* 0x000fc80000000006 */
[----:B------:R-:W-:Y:S02]  /*0910*/  FSEL R6, R8, R12, !P0 ;  /* 0x0000000c08067208 */ /* 0x000fe40004000000 */
[----:B------:R-:W-:Y:S01]  /*0920*/  FSEL R7, R9, R13, !P0 ;  /* 0x0000000d09077208 */ /* 0x000fe20004000000 */
[----:B------:R-:W-:Y:S01]  /*0930*/  FMUL R34, R32, UR9 ;  /* 0x0000000920227c20 */ /* 0x000fe20008400000 */
[----:B------:R-:W-:Y:S01]  /*0940*/  DFMA R12, -R4, R10, 1 ;  /* 0x3ff00000040c742b */ /* 0x000fe2000000010a */
[----:B--2---:R-:W-:Y:S01]  /*0950*/  F2F.F64.F32 R40, R40 ;  /* 0x0000002800287310 */ /* 0x004fe20000201800 */
[----:B-1----:R-:W-:Y:S02]  /*0960*/  DADD R32, R2, -R14 ;  /* 0x0000000002207229 */ /* 0x002fe4000000080e */
[----:B------:R-:W-:-:S05]  /*0970*/  DADD R8, RZ, -R6 ;  /* 0x00000000ff087229 */ /* 0x000fca0000000806 */
[----:B------:R-:W1:Y:S01]  /*0980*/  F2F.F64.F32 R14, R34 ;  /* 0x00000022000e7310 */ /* 0x000e620000201800 */
[----:B------:R-:W-:Y:S01]  /*0990*/  LOP3.LUT P0, RZ, R38, 0x2, RZ, 0xc0, !PT ;  /* 0x0000000226ff7812 */ /* 0x000fe2000780c0ff */
[----:B------:R-:W-:Y:S02]  /*09a0*/  DFMA R12, R10, R12, R10 ;  /* 0x0000000c0a0c722b */ /* 0x000fe4000000000a */
[----:B------:R-:W-:Y:S01]  /*09b0*/  DMUL R10, R32, -R32 ;  /* 0x80000020200a7228 */ /* 0x000fe20000000000 */
[----:B------:R-:W-:Y:S02]  /*09c0*/  FSEL R6, R6, R8, !P0 ;  /* 0x0000000806067208 */ /* 0x000fe40004000000 */
[----:B------:R-:W-:-:S06]  /*09d0*/  FSEL R7, R7, R9, !P0 ;  /* 0x0000000907077208 */ /* 0x000fcc0004000000 */
[----:B-1----:R-:W-:Y:S02]  /*09e0*/  DFMA R14, R14, R6, R40 ;  /* 0x000000060e0e722b */ /* 0x002fe40000000028 */
[----:B------:R-:W-:-:S08]  /*09f0*/  DMUL R6, R10, R12 ;  /* 0x0000000c0a067228 */ /* 0x000fd00000000000 */
[----:B------:R-:W-:Y:S01]  /*0a00*/  DFMA R8, -R4, R6, R10 ;  /* 0x000000060408722b */ /* 0x000fe2000000010a */
[----:B------:R-:W1:Y:S07]  /*0a10*/  F2F.F32.F64 R15, R14 ;  /* 0x0000000e000f7310 */ /* 0x000e6e0000301000 */
[----:B------:R-:W-:Y:S01]  /*0a20*/  DFMA R6, R12, R8, R6 ;  /* 0x000000080c06722b */ /* 0x000fe20000000006 */
[----:B------:R-:W-:Y:S01]  /*0a30*/  FSETP.GEU.AND P1, PT, |R11|, 6.5827683646048100446e-37, PT ;  /* 0x036000000b00780b */ /* 0x000fe20003f2e200 */
[----:B-1----:R1:W-:Y:S08]  /*0a40*/  STG.E desc[UR6][R22.64], R15 ;  /* 0x0000000f16007986 */ /* 0x0023f0000c101906 */
[----:B------:R-:W-:-:S05]  /*0a50*/  FFMA R8, RZ, R5, R7 ;  /* 0x00000005ff087223 */ /* 0x000fca0000000007 */
[----:B------:R-:W-:-:S13]  /*0a60*/  FSETP.GT.AND P0, PT, |R8|, 1.469367938527859385e-39, PT ;  /* 0x001000000800780b */ /* 0x000fda0003f04200 */
[----:B-1----:R-:W-:Y:S05]  /*0a70*/  @P0 BRA P1, `(.L_x_136) ;  /* 0x0000000000100947 */ /* 0x002fea0000800000 */
[----:B------:R-:W-:-:S07]  /*0a80*/  MOV R6, 0xaa0 ;  /* 0x00000aa000067802 */ /* 0x000fce0000000f00 */
[----:B0-----:R-:W-:Y:S05]  /*0a90*/  CALL.REL.NOINC `($__internal_4_$__cuda_sm20_div_rn_f64_full) ;  /* 0x0000000400e47944 */ /* 0x001fea0003c00000 */
[----:B------:R-:W-:Y:S02]  /*0aa0*/  IMAD.MOV.U32 R6, RZ, RZ, R14 ;  /* 0x000000ffff067224 */ /* 0x000fe400078e000e */
[----:B------:R-:W-:-:S07]  /*0ab0*/  IMAD.MOV.U32 R7, RZ, RZ, R15 ;  /* 0x000000ffff077224 */ /* 0x000fce00078e000f */
.L_x_136:
[----:B------:R-:W-:Y:S05]  /*0ac0*/  BSYNC.RECONVERGENT B0 ;  /* 0x0000000000007941 */ /* 0x000fea0003800200 */
.L_x_135:
[----:B------:R-:W-:Y:S01]  /*0ad0*/  IMAD.MOV.U32 R4, RZ, RZ, 0x652b82fe ;  /* 0x652b82feff047424 */ /* 0x000fe200078e00ff */
[----:B------:R-:W-:Y:S01]  /*0ae0*/  UMOV UR12, 0xfefa39ef ;  /* 0xfefa39ef000c7882 */ /* 0x000fe20000000000 */
[----:B------:R-:W-:Y:S01]  /*0af0*/  IMAD.MOV.U32 R5, RZ, RZ, 0x3ff71547 ;  /* 0x3ff71547ff057424 */ /* 0x000fe200078e00ff */
[----:B------:R-:W-:Y:S01]  /*0b00*/  UMOV UR13, 0x3fe62e42 ;  /* 0x3fe62e42000d7882 */ /* 0x000fe20000000000 */
[----:B------:R-:W-:Y:S01]  /*0b10*/  FSETP.GEU.AND P0, PT, |R7|, 4.1917929649353027344, PT ;  /* 0x4086232b0700780b */ /* 0x000fe20003f0e200 */
[----:B------:R-:W-:Y:S03]  /*0b20*/  BSSY.RECONVERGENT B0, `(.L_x_137) ;  /* 0x0000036000007945 */ /* 0x000fe60003800200 */
[----:B------:R-:W-:-:S08]  /*0b30*/  DFMA R4, R6, R4, 6.75539944105574400000e+15 ;  /* 0x433800000604742b */ /* 0x000fd00000000004 */
[----:B------:R-:W-:-:S08]  /*0b40*/  DADD R8, R4, -6.75539944105574400000e+15 ;  /* 0xc338000004087429 */ /* 0x000fd00000000000 */
[----:B------:R-:W-:Y:S01]  /*0b50*/  DFMA R10, R8, -UR12, R6 ;  /* 0x8000000c080a7c2b */ /* 0x000fe20008000006 */
[----:B------:R-:W-:Y:S01]  /*0b60*/  UMOV UR12, 0x3b39803f ;  /* 0x3b39803f000c7882 */ /* 0x000fe20000000000 */
[----:B------:R-:W-:-:S06]  /*0b70*/  UMOV UR13, 0x3c7abc9e ;  /* 0x3c7abc9e000d7882 */ /* 0x000fcc0000000000 */
[----:B------:R-:W-:Y:S01]  /*0b80*/  DFMA R8, R8, -UR12, R10 ;  /* 0x8000000c08087c2b */ /* 0x000fe2000800000a */
[----:B------:R-:W-:Y:S01]  /*0b90*/  UMOV UR12, 0x69ce2bdf ;  /* 0x69ce2bdf000c7882 */ /* 0x000fe20000000000 */
[----:B------:R-:W-:Y:S01]  /*0ba0*/  IMAD.MOV.U32 R10, RZ, RZ, -0x35dec16 ;  /* 0xfca213eaff0a7424 */ /* 0x000fe200078e00ff */
[----:B------:R-:W-:Y:S01]  /*0bb0*/  UMOV UR13, 0x3e5ade15 ;  /* 0x3e5ade15000d7882 */ /* 0x000fe20000000000 */
[----:B------:R-:W-:-:S06]  /*0bc0*/  IMAD.MOV.U32 R11, RZ, RZ, 0x3e928af3 ;  /* 0x3e928af3ff0b7424 */ /* 0x000fcc00078e00ff */
[----:B------:R-:W-:Y:S01]  /*0bd0*/  DFMA R10, R8, UR12, R10 ;  /* 0x0000000c080a7c2b */ /* 0x000fe2000800000a */
[----:B------:R-:W-:Y:S01]  /*0be0*/  UMOV UR12, 0x62401315 ;  /* 0x62401315000c7882 */ /* 0x000fe20000000000 */
[----:B------:R-:W-:-:S06]  /*0bf0*/  UMOV UR13, 0x3ec71dee ;  /* 0x3ec71dee000d7882 */ /* 0x000fcc0000000000 */
[----:B------:R-:W-:Y:S01]  /*0c00*/  DFMA R10, R8, R10, UR12 ;  /* 0x0000000c080a7e2b */ /* 0x000fe2000800000a */
        /* <DEDUP_REMOVED lines=20> */
[----:B------:R-:W-:-:S08]  /*0d50*/  DFMA R10, R8, R10, UR12 ;  /* 0x0000000c080a7e2b */ /* 0x000fd0000800000a */
[----:B------:R-:W-:-:S08]  /*0d60*/  DFMA R10, R8, R10, 1 ;  /* 0x3ff00000080a742b */ /* 0x000fd0000000000a */
[----:B------:R-:W-:-:S10]  /*0d70*/  DFMA R10, R8, R10, 1 ;  /* 0x3ff00000080a742b */ /* 0x000fd4000000000a */
[----:B------:R-:W-:Y:S02]  /*0d80*/  IMAD R33, R4, 0x100000, R11 ;  /* 0x0010000004217824 */ /* 0x000fe400078e020b */
[----:B------:R-:W-:Y:S01]  /*0d90*/  IMAD.MOV.U32 R32, RZ, RZ, R10 ;  /* 0x000000ffff207224 */ /* 0x000fe200078e000a */
[----:B------:R-:W-:Y:S06]  /*0da0*/  @!P0 BRA `(.L_x_138) ;  /* 0x0000000000348947 */ /* 0x000fec0003800000 */
[----:B------:R-:W-:Y:S01]  /*0db0*/  FSETP.GEU.AND P1, PT, |R7|, 4.2275390625, PT ;  /* 0x408748000700780b */ /* 0x000fe20003f2e200 */
[C---:B------:R-:W-:Y:S02]  /*0dc0*/  DADD R8, R6.reuse, +INF ;  /* 0x7ff0000006087429 */ /* 0x040fe40000000000 */
[----:B------:R-:W-:-:S08]  /*0dd0*/  DSETP.GEU.AND P0, PT, R6, RZ, PT ;  /* 0x000000ff0600722a */ /* 0x000fd00003f0e000 */
[----:B------:R-:W-:Y:S02]  /*0de0*/  FSEL R32, R8, RZ, P0 ;  /* 0x000000ff08207208 */ /* 0x000fe40000000000 */
[----:B------:R-:W-:Y:S01]  /*0df0*/  @!P1 LEA.HI R5, R4, R4, RZ, 0x1 ;  /* 0x0000000404059211 */ /* 0x000fe200078f08ff */
[----:B------:R-:W-:Y:S01]  /*0e00*/  @!P1 IMAD.MOV.U32 R6, RZ, RZ, RZ ;  /* 0x000000ffff069224 */ /* 0x000fe200078e00ff */
[----:B------:R-:W-:Y:S02]  /*0e10*/  FSEL R33, R9, RZ, P0 ;  /* 0x000000ff09217208 */ /* 0x000fe40000000000 */
[----:B------:R-:W-:-:S05]  /*0e20*/  @!P1 SHF.R.S32.HI R5, RZ, 0x1, R5 ;  /* 0x00000001ff059819 */ /* 0x000fca0000011405 */
[----:B------:R-:W-:Y:S02]  /*0e30*/  @!P1 IMAD.IADD R4, R4, 0x1, -R5 ;  /* 0x0000000104049824 */ /* 0x000fe400078e0a05 */
[----:B------:R-:W-:-:S03]  /*0e40*/  @!P1 IMAD R5, R5, 0x100000, R11 ;  /* 0x0010000005059824 */ /* 0x000fc600078e020b */
[----:B------:R-:W-:Y:S01]  /*0e50*/  @!P1 LEA R7, R4, 0x3ff00000, 0x14 ;  /* 0x3ff0000004079811 */ /* 0x000fe200078ea0ff */
[----:B------:R-:W-:-:S06]  /*0e60*/  @!P1 IMAD.MOV.U32 R4, RZ, RZ, R10 ;  /* 0x000000ffff049224 */ /* 0x000fcc00078e000a */
[----:B------:R-:W-:-:S11]  /*0e70*/  @!P1 DMUL R32, R4, R6 ;  /* 0x0000000604209228 */ /* 0x000fd60000000000 */
.L_x_138:
[----:B------:R-:W-:Y:S05]  /*0e80*/  BSYNC.RECONVERGENT B0 ;  /* 0x0000000000007941 */ /* 0x000fea0003800200 */
.L_x_137:
[----:B------:R-:W-:Y:S01]  /*0e90*/  BSSY.RECONVERGENT B0, `(.L_x_139) ;  /* 0x000000e000007945 */ /* 0x000fe20003800200 */
[----:B------:R-:W-:Y:S02]  /*0ea0*/  IMAD.MOV.U32 R41, RZ, RZ, R0 ;  /* 0x000000ffff297224 */ /* 0x000fe400078e0000 */
[----:B------:R-:W-:Y:S02]  /*0eb0*/  IMAD.MOV.U32 R38, RZ, RZ, R26 ;  /* 0x000000ffff267224 */ /* 0x000fe400078e001a */
[----:B------:R-:W-:Y:S01]  /*0ec0*/  IMAD.MOV.U32 R39, RZ, RZ, R27 ;  /* 0x000000ffff277224 */ /* 0x000fe200078e001b */
[----:B------:R-:W-:Y:S06]  /*0ed0*/  @P3 BRA `(.L_x_140) ;  /* 0x0000000000243947 */ /* 0x000fec0003800000 */
[----:B------:R-:W-:Y:S01]  /*0ee0*/  BSSY.RECONVERGENT B1, `(.L_x_141) ;  /* 0x0000005000017945 */ /* 0x000fe20003800200 */
[----:B------:R-:W-:Y:S01]  /*0ef0*/  IMAD.MOV.U32 R4, RZ, RZ, R16 ;  /* 0x000000ffff047224 */ /* 0x000fe200078e0010 */
[----:B------:R-:W-:Y:S01]  /*0f00*/  MOV R34, 0xf30 ;  /* 0x00000f3000227802 */ /* 0x000fe20000000f00 */
[----:B------:R-:W-:-:S07]  /*0f10*/  IMAD.MOV.U32 R14, RZ, RZ, R17 ;  /* 0x000000ffff0e7224 */ /* 0x000fce00078e0011 */
[----:B0-----:R-:W-:Y:S05]  /*0f20*/  CALL.REL.NOINC `($_Z22initializeFieldsKernelPfS_S_10Parameters$__internal_trig_reduction_slowpathd) ;  /* 0x0000000c00c87944 */ /* 0x001fea0003c00000 */
[----:B------:R-:W-:Y:S05]  /*0f30*/  BSYNC.RECONVERGENT B1 ;  /* 0x0000000000017941 */ /* 0x000fea0003800200 */
.L_x_141:
[----:B------:R-:W-:Y:S02]  /*0f40*/  IMAD.MOV.U32 R41, RZ, RZ, R4 ;  /* 0x000000ffff297224 */ /* 0x000fe400078e0004 */
[----:B------:R-:W-:Y:S02]  /*0f50*/  IMAD.MOV.U32 R38, RZ, RZ, R36 ;  /* 0x000000ffff267224 */ /* 0x000fe400078e0024 */
[----:B------:R-:W-:-:S07]  /*0f60*/  IMAD.MOV.U32 R39, RZ, RZ, R37 ;  /* 0x000000ffff277224 */ /* 0x000fce00078e0025 */
.L_x_140:
[----:B------:R-:W-:Y:S05]  /*0f70*/  BSYNC.RECONVERGENT B0 ;  /* 0x0000000000007941 */ /* 0x000fea0003800200 */
.L_x_139:
        /* <DEDUP_REMOVED lines=15> */
[----:B------:R-:W-:-:S04]  /*1070*/  UIADD3 UR5, UPT, UPT, UR5, 0x1, URZ ;  /* 0x0000000105057890 */ /* 0x000fc8000fffe0ff */
[----:B------:R-:W-:Y:S02]  /*1080*/  UISETP.NE.AND UP0, UPT, UR5, URZ, UPT ;  /* 0x000000ff0500728c */ /* 0x000fe4000bf05270 */
[----:B------:R-:W-:Y:S01]  /*1090*/  UIADD3 UR4, UPT, UPT, UR4, 0x1, URZ ;  /* 0x0000000104047890 */ /* 0x000fe2000fffe0ff */
[----:B---3--:R-:W-:-:S08]  /*10a0*/  DFMA R4, R36, R34, R4 ;  /* 0x000000222404722b */ /* 0x008fd00000000004 */
[----:B------:R-:W-:-:S08]  /*10b0*/  DFMA R4, R36, R4, R6 ;  /* 0x000000042404722b */ /* 0x000fd00000000006 */
[----:B----4-:R-:W-:-:S08]  /*10c0*/  DFMA R4, R36, R4, R8 ;  /* 0x000000042404722b */ /* 0x010fd00000000008 */
[----:B------:R-:W-:-:S08]  /*10d0*/  DFMA R4, R36, R4, R10 ;  /* 0x000000042404722b */ /* 0x000fd0000000000a */
[----:B-----5:R-:W-:-:S08]  /*10e0*/  DFMA R4, R36, R4, R12 ;  /* 0x000000042404722b */ /* 0x020fd0000000000c */
[----:B------:R-:W-:-:S08]  /*10f0*/  DFMA R4, R36, R4, R14 ;  /* 0x000000042404722b */ /* 0x000fd0000000000e */
[----:B------:R-:W-:Y:S02]  /*1100*/  DFMA R6, R4, R38, R38 ;  /* 0x000000260406722b */ /* 0x000fe40000000026 */
[----:B------:R-:W-:Y:S01]  /*1110*/  DFMA R4, R36, R4, 1 ;  /* 0x3ff000002404742b */ /* 0x000fe20000000004 */
[----:B--2---:R-:W-:Y:S09]  /*1120*/  F2F.F64.F32 R8, R40 ;  /* 0x0000002800087310 */ /* 0x004ff20000201800 */
[----:B------:R-:W-:-:S02]  /*1130*/  FSEL R10, R4, R6, !P0 ;  /* 0x00000006040a7208 */ /* 0x000fc40004000000 */
[----:B------:R-:W-:Y:S02]  /*1140*/  FSEL R11, R5, R7, !P0 ;  /* 0x00000007050b7208 */ /* 0x000fe40004000000 */
[----:B------:R-:W1:Y:S04]  /*1150*/  F2F.F64.F32 R6, UR9 ;  /* 0x0000000900067d10 */ /* 0x000e680008201800 */
[----:B------:R-:W-:Y:S01]  /*1160*/  DADD R4, RZ, -R10 ;  /* 0x00000000ff047229 */ /* 0x000fe2000000080a */
[----:B------:R-:W-:Y:S01]  /*1170*/  LOP3.LUT P0, RZ, R41, 0x2, RZ, 0xc0, !PT ;  /* 0x0000000229ff7812 */ /* 0x000fe2000780c0ff */
[----:B-1----:R-:W-:-:S08]  /*1180*/  DMUL R6, R6, R32 ;  /* 0x0000002006067228 */ /* 0x002fd00000000000 */
[----:B------:R-:W-:Y:S02]  /*1190*/  FSEL R4, R10, R4, !P0 ;  /* 0x000000040a047208 */ /* 0x000fe40004000000 */
[----:B------:R-:W-:-:S06]  /*11a0*/  FSEL R5, R11, R5, !P0 ;  /* 0x000000050b057208 */ /* 0x000fcc0004000000 */
[----:B------:R-:W-:-:S10]  /*11b0*/  DFMA R6, R6, R4, R8 ;  /* 0x000000040606722b */ /* 0x000fd40000000008 */
[----:B------:R-:W1:Y:S02]  /*11c0*/  F2F.F32.F64 R7, R6 ;  /* 0x0000000600077310 */ /* 0x000e640000301000 */
[----:B-1----:R2:W-:Y:S01]  /*11d0*/  STG.E desc[UR6][R20.64], R7 ;  /* 0x0000000714007986 */ /* 0x0025e2000c101906 */
[----:B------:R-:W-:Y:S05]  /*11e0*/  BRA.U UP0, `(.L_x_142) ;  /* 0xfffffff100b47547 */ /* 0x000fea000b83ffff */
.L_x_130:
[----:B------:R-:W1:Y:S02]  /*11f0*/  LDC.64 R2, c[0x0][0x390] ;  /* 0x0000e400ff027b82 */ /* 0x000e640000000a00 */
[----:B-1----:R-:W-:-:S05]  /*1200*/  IMAD.WIDE.U32 R2, R31, 0x4, R2 ;  /* 0x000000041f027825 */ /* 0x002fca00078e0002 */
[----:B------:R-:W-:Y:S01]  /*1210*/  STG.E desc[UR6][R2.64], RZ ;  /* 0x000000ff02007986 */ /* 0x000fe2000c101906 */
[----:B------:R-:W-:Y:S05]  /*1220*/  EXIT ;  /* 0x000000000000794d */ /* 0x000fea0003800000 */
        .weak           $__internal_4_$__cuda_sm20_div_rn_f64_full
        .type           $__internal_4_$__cuda_sm20_div_rn_f64_full,@function
        .size           $__internal_4_$__cuda_sm20_div_rn_f64_full,($__internal_5_$__cuda_sm3x_div_rn_noftz_f32_slowpath - $__internal_4_$__cuda_sm20_div_rn_f64_full)
$__internal_4_$__cuda_sm20_div_rn_f64_full:
[C---:B------:R-:W-:Y:S01]  /*1230*/  FSETP.GEU.AND P0, PT, |R5|.reuse, 1.469367938527859385e-39, PT ;  /* 0x001000000500780b */ /* 0x040fe20003f0e200 */
[----:B------:R-:W-:Y:S01]  /*1240*/  IMAD.MOV.U32 R12, RZ, RZ, 0x1 ;  /* 0x00000001ff0c7424 */ /* 0x000fe200078e00ff */
[----:B------:R-:W-:Y:S01]  /*1250*/  LOP3.LUT R8, R5, 0x800fffff, RZ, 0xc0, !PT ;  /* 0x800fffff05087812 */ /* 0x000fe200078ec0ff */
[----:B------:R-:W-:Y:S01]  /*1260*/  IMAD.MOV.U32 R36, RZ, RZ, 0x1ca00000 ;  /* 0x1ca00000ff247424 */ /* 0x000fe200078e00ff */
[C---:B------:R-:W-:Y:S01]  /*1270*/  FSETP.GEU.AND P4, PT, |R11|.reuse, 1.469367938527859385e-39, PT ;  /* 0x001000000b00780b */ /* 0x040fe20003f8e200 */
[----:B------:R-:W-:Y:S01]  /*1280*/  BSSY.RECONVERGENT B1, `(.L_x_143) ;  /* 0x0000052000017945 */ /* 0x000fe20003800200 */
[----:B------:R-:W-:Y:S01]  /*1290*/  LOP3.LUT R9, R8, 0x3ff00000, RZ, 0xfc, !PT ;  /* 0x3ff0000008097812 */ /* 0x000fe200078efcff */
[----:B------:R-:W-:Y:S01]  /*12a0*/  IMAD.MOV.U32 R8, RZ, RZ, R4 ;  /* 0x000000ffff087224 */ /* 0x000fe200078e0004 */
[----:B------:R-:W-:Y:S02]  /*12b0*/  LOP3.LUT R7, R11, 0x7ff00000, RZ, 0xc0, !PT ;  /* 0x7ff000000b077812 */ /* 0x000fe400078ec0ff */
[----:B------:R-:W-:-:S03]  /*12c0*/  LOP3.LUT R38, R5, 0x7ff00000, RZ, 0xc0, !PT ;  /* 0x7ff0000005267812 */ /* 0x000fc600078ec0ff */
[----:B------:R-:W-:Y:S01]  /*12d0*/  @!P0 DMUL R8, R4, 8.98846567431157953865e+307 ;  /* 0x7fe0000004088828 */ /* 0x000fe20000000000 */
[----:B------:R-:W-:Y:S01]  /*12e0*/  ISETP.GE.U32.AND P1, PT, R7, R38, PT ;  /* 0x000000260700720c */ /* 0x000fe20003f26070 */
[----:B------:R-:W-:Y:S02]  /*12f0*/  IMAD.MOV.U32 R37, RZ, RZ, R7 ;  /* 0x000000ffff257224 */ /* 0x000fe400078e0007 */
[----:B------:R-:W-:Y:S02]  /*1300*/  @!P4 LOP3.LUT R32, R5, 0x7ff00000, RZ, 0xc0, !PT ;  /* 0x7ff000000520c812 */ /* 0x000fe400078ec0ff */
[----:B------:R-:W0:Y:S02]  /*1310*/  MUFU.RCP64H R13, R9 ;  /* 0x00000009000d7308 */ /* 0x000e240000001800 */
[----:B------:R-:W-:Y:S02]  /*1320*/  @!P4 ISETP.GE.U32.AND P5, PT, R7, R32, PT ;  /* 0x000000200700c20c */ /* 0x000fe40003fa6070 */
[----:B------:R-:W-:-:S02]  /*1330*/  @!P0 LOP3.LUT R38, R9, 0x7ff00000, RZ, 0xc0, !PT ;  /* 0x7ff0000009268812 */ /* 0x000fc400078ec0ff */
[----:B------:R-:W-:-:S03]  /*1340*/  @!P4 SEL R33, R36, 0x63400000, !P5 ;  /* 0x634000002421c807 */ /* 0x000fc60006800000 */
[----:B------:R-:W-:Y:S01]  /*1350*/  VIADD R40, R38, 0xffffffff ;  /* 0xffffffff26287836 */ /* 0x000fe20000000000 */
[----:B------:R-:W-:-:S04]  /*1360*/  @!P4 LOP3.LUT R34, R33, 0x80000000, R11, 0xf8, !PT ;  /* 0x800000002122c812 */ /* 0x000fc800078ef80b */
[----:B------:R-:W-:Y:S01]  /*1370*/  @!P4 LOP3.LUT R35, R34, 0x100000, RZ, 0xfc, !PT ;  /* 0x001000002223c812 */ /* 0x000fe200078efcff */
[----:B------:R-:W-:Y:S01]  /*1380*/  @!P4 IMAD.MOV.U32 R34, RZ, RZ, RZ ;  /* 0x000000ffff22c224 */ /* 0x000fe200078e00ff */
[----:B0-----:R-:W-:-:S08]  /*1390*/  DFMA R14, R12, -R8, 1 ;  /* 0x3ff000000c0e742b */ /* 0x001fd00000000808 */
[----:B------:R-:W-:-:S08]  /*13a0*/  DFMA R14, R14, R14, R14 ;  /* 0x0000000e0e0e722b */ /* 0x000fd0000000000e */
[----:B------:R-:W-:Y:S01]  /*13b0*/  DFMA R14, R12, R14, R12 ;  /* 0x0000000e0c0e722b */ /* 0x000fe2000000000c */
[----:B------:R-:W-:Y:S01]  /*13c0*/  SEL R13, R36, 0x63400000, !P1 ;  /* 0x63400000240d7807 */ /* 0x000fe20004800000 */
[----:B------:R-:W-:-:S03]  /*13d0*/  IMAD.MOV.U32 R12, RZ, RZ, R10 ;  /* 0x000000ffff0c7224 */ /* 0x000fc600078e000a */
[----:B------:R-:W-:-:S03]  /*13e0*/  LOP3.LUT R13, R13, 0x800fffff, R11, 0xf8, !PT ;  /* 0x800fffff0d0d7812 */ /* 0x000fc600078ef80b */
[----:B------:R-:W-:-:S03]  /*13f0*/  DFMA R32, R14, -R8, 1 ;  /* 0x3ff000000e20742b */ /* 0x000fc60000000808 */
[----:B------:R-:W-:-:S05]  /*1400*/  @!P4 DFMA R12, R12, 2, -R34 ;  /* 0x400000000c0cc82b */ /* 0x000fca0000000822 */
[----:B------:R-:W-:-:S05]  /*1410*/  DFMA R32, R14, R32, R14 ;  /* 0x000000200e20722b */ /* 0x000fca000000000e */
[----:B------:R-:W-:-:S03]  /*1420*/  @!P4 LOP3.LUT R37, R13, 0x7ff00000, RZ, 0xc0, !PT ;  /* 0x7ff000000d25c812 */ /* 0x000fc600078ec0ff */
[----:B------:R-:W-:Y:S02]  /*1430*/  DMUL R14, R32, R12 ;  /* 0x0000000c200e7228 */ /* 0x000fe40000000000 */
[----:B------:R-:W-:-:S05]  /*1440*/  VIADD R39, R37, 0xffffffff ;  /* 0xffffffff25277836 */ /* 0x000fca0000000000 */
[----:B------:R-:W-:Y:S01]  /*1450*/  ISETP.GT.U32.AND P0, PT, R39, 0x7feffffe, PT ;  /* 0x7feffffe2700780c */ /* 0x000fe20003f04070 */
[----:B------:R-:W-:-:S03]  /*1460*/  DFMA R34, R14, -R8, R12 ;  /* 0x800000080e22722b */ /* 0x000fc6000000000c */
[----:B------:R-:W-:-:S05]  /*1470*/  ISETP.GT.U32.OR P0, PT, R40, 0x7feffffe, P0 ;  /* 0x7feffffe2800780c */ /* 0x000fca0000704470 */
[----:B------:R-:W-:-:S08]  /*1480*/  DFMA R34, R32, R34, R14 ;  /* 0x000000222022722b */ /* 0x000fd0000000000e */
[----:B------:R-:W-:Y:S05]  /*1490*/  @P0 BRA `(.L_x_144) ;  /* 0x00000000006c0947 */ /* 0x000fea0003800000 */
[----:B------:R-:W-:-:S04]  /*14a0*/  LOP3.LUT R14, R5, 0x7ff00000, RZ, 0xc0, !PT ;  /* 0x7ff00000050e7812 */ /* 0x000fc800078ec0ff */
[CC--:B------:R-:W-:Y:S02]  /*14b0*/  VIADDMNMX R10, R7.reuse, -R14.reuse, 0xb9600000, !PT ;  /* 0xb9600000070a7446 */ /* 0x0c0fe4000780090e */
[----:B------:R-:W-:Y:S02]  /*14c0*/  ISETP.GE.U32.AND P0, PT, R7, R14, PT ;  /* 0x0000000e0700720c */ /* 0x000fe40003f06070 */
[----:B------:R-:W-:Y:S02]  /*14d0*/  VIMNMX R10, PT, PT, R10, 0x46a00000, PT ;  /* 0x46a000000a0a7848 */ /* 0x000fe40003fe0100 */
[----:B------:R-:W-:-:S05]  /*14e0*/  SEL R7, R36, 0x63400000, !P0 ;  /* 0x6340000024077807 */ /* 0x000fca0004000000 */
[----:B------:R-:W-:Y:S02]  /*14f0*/  IMAD.IADD R32, R10, 0x1, -R7 ;  /* 0x000000010a207824 */ /* 0x000fe400078e0a07 */
[----:B------:R-:W-:Y:S02]  /*1500*/  IMAD.MOV.U32 R10, RZ, RZ, RZ ;  /* 0x000000ffff0a7224 */ /* 0x000fe400078e00ff */
[----:B------:R-:W-:-:S06]  /*1510*/  VIADD R11, R32, 0x7fe00000 ;  /* 0x7fe00000200b7836 */ /* 0x000fcc0000000000 */
[----:B------:R-:W-:-:S10]  /*1520*/  DMUL R14, R34, R10 ;  /* 0x0000000a220e7228 */ /* 0x000fd40000000000 */
[----:B------:R-:W-:-:S13]  /*1530*/  FSETP.GTU.AND P0, PT, |R15|, 1.469367938527859385e-39, PT ;  /* 0x001000000f00780b */ /* 0x000fda0003f0c200 */
[----:B------:R-:W-:Y:S05]  /*1540*/  @P0 BRA `(.L_x_145) ;  /* 0x0000000000940947 */ /* 0x000fea0003800000 */
[----:B------:R-:W-:Y:S01]  /*1550*/  DFMA R8, R34, -R8, R12 ;  /* 0x800000082208722b */ /* 0x000fe2000000000c */
[----:B------:R-:W-:-:S09]  /*1560*/  IMAD.MOV.U32 R10, RZ, RZ, RZ ;  /* 0x000000ffff0a7224 */ /* 0x000fd200078e00ff */
[C---:B------:R-:W-:Y:S02]  /*1570*/  FSETP.NEU.AND P0, PT, R9.reuse, RZ, PT ;  /* 0x000000ff0900720b */ /* 0x040fe40003f0d000 */
[----:B------:R-:W-:-:S04]  /*1580*/  LOP3.LUT R7, R9, 0x80000000, R5, 0x48, !PT ;  /* 0x8000000009077812 */ /* 0x000fc800078e4805 */
[----:B------:R-:W-:-:S07]  /*1590*/  LOP3.LUT R11, R7, R11, RZ, 0xfc, !PT ;  /* 0x0000000b070b7212 */ /* 0x000fce00078efcff */
[----:B------:R-:W-:Y:S05]  /*15a0*/  @!P0 BRA `(.L_x_145) ;  /* 0x00000000007c8947 */ /* 0x000fea0003800000 */
[----:B------:R-:W-:Y:S01]  /*15b0*/  IMAD.MOV R5, RZ, RZ, -R32 ;  /* 0x000000ffff057224 */ /* 0x000fe200078e0a20 */
[----:B------:R-:W-:Y:S01]  /*15c0*/  DMUL.RP R10, R34, R10 ;  /* 0x0000000a220a7228 */ /* 0x000fe20000008000 */
[----:B------:R-:W-:-:S06]  /*15d0*/  IMAD.MOV.U32 R4, RZ, RZ, RZ ;  /* 0x000000ffff047224 */ /* 0x000fcc00078e00ff */
[----:B------:R-:W-:-:S03]  /*15e0*/  DFMA R4, R14, -R4, R34 ;  /* 0x800000040e04722b */ /* 0x000fc60000000022 */
[----:B------:R-:W-:-:S03]  /*15f0*/  LOP3.LUT R7, R11, R7, RZ, 0x3c, !PT ;  /* 0x000000070b077212 */ /* 0x000fc600078e3cff */
[----:B------:R-:W-:-:S04]  /*1600*/  IADD3 R4, PT, PT, -R32, -0x43300000, RZ ;  /* 0xbcd0000020047810 */ /* 0x000fc80007ffe1ff */
[----:B------:R-:W-:-:S04]  /*1610*/  FSETP.NEU.AND P0, PT, |R5|, R4, PT ;  /* 0x000000040500720b */ /* 0x000fc80003f0d200 */
[----:B------:R-:W-:Y:S02]  /*1620*/  FSEL R14, R10, R14, !P0 ;  /* 0x0000000e0a0e7208 */ /* 0x000fe40004000000 */
[----:B------:R-:W-:Y:S01]  /*1630*/  FSEL R15, R7, R15, !P0 ;  /* 0x0000000f070f7208 */ /* 0x000fe20004000000 */
[----:B------:R-:W-:Y:S06]  /*1640*/  BRA `(.L_x_145) ;  /* 0x0000000000547947 */ /* 0x000fec0003800000 */
.L_x_144:
[----:B------:R-:W-:-:S14]  /*1650*/  DSETP.NAN.AND P0, PT, R10, R10, PT ;  /* 0x0000000a0a00722a */ /* 0x000fdc0003f08000 */
[----:B------:R-:W-:Y:S05]  /*1660*/  @P0 BRA `(.L_x_146) ;  /* 0x0000000000440947 */ /* 0x000fea0003800000 */
[----:B------:R-:W-:-:S14]  /*1670*/  DSETP.NAN.AND P0, PT, R4, R4, PT ;  /* 0x000000040400722a */ /* 0x000fdc0003f08000 */
[----:B------:R-:W-:Y:S05]  /*1680*/  @P0 BRA `(.L_x_147) ;  /* 0x0000000000300947 */ /* 0x000fea0003800000 */
[----:B------:R-:W-:Y:S01]  /*1690*/  ISETP.NE.AND P0, PT, R37, R38, PT ;  /* 0x000000262500720c */ /* 0x000fe20003f05270 */
[----:B------:R-:W-:Y:S02]  /*16a0*/  IMAD.MOV.U32 R14, RZ, RZ, 0x0 ;  /* 0x00000000ff0e7424 */ /* 0x000fe400078e00ff */
[----:B------:R-:W-:-:S10]  /*16b0*/  IMAD.MOV.U32 R15, RZ, RZ, -0x80000 ;  /* 0xfff80000ff0f7424 */ /* 0x000fd400078e00ff */
[----:B------:R-:W-:Y:S05]  /*16c0*/  @!P0 BRA `(.L_x_145) ;  /* 0x0000000000348947 */ /* 0x000fea0003800000 */
[----:B------:R-:W-:Y:S02]  /*16d0*/  ISETP.NE.AND P0, PT, R37, 0x7ff00000, PT ;  /* 0x7ff000002500780c */ /* 0x000fe40003f05270 */
[----:B------:R-:W-:Y:S02]  /*16e0*/  LOP3.LUT R15, R11, 0x80000000, R5, 0x48, !PT ;  /* 0x800000000b0f7812 */ /* 0x000fe400078e4805 */
[----:B------:R-:W-:-:S13]  /*16f0*/  ISETP.EQ.OR P0, PT, R38, RZ, !P0 ;  /* 0x000000ff2600720c */ /* 0x000fda0004702670 */
[----:B------:R-:W-:Y:S01]  /*1700*/  @P0 LOP3.LUT R4, R15, 0x7ff00000, RZ, 0xfc, !PT ;  /* 0x7ff000000f040812 */ /* 0x000fe200078efcff */
[----:B------:R-:W-:Y:S02]  /*1710*/  @!P0 IMAD.MOV.U32 R14, RZ, RZ, RZ ;  /* 0x000000ffff0e8224 */ /* 0x000fe400078e00ff */
[----:B------:R-:W-:Y:S02]  /*1720*/  @P0 IMAD.MOV.U32 R14, RZ, RZ, RZ ;  /* 0x000000ffff0e0224 */ /* 0x000fe400078e00ff */
[----:B------:R-:W-:Y:S01]  /*1730*/  @P0 IMAD.MOV.U32 R15, RZ, RZ, R4 ;  /* 0x000000ffff0f0224 */ /* 0x000fe200078e0004 */
[----:B------:R-:W-:Y:S06]  /*1740*/  BRA `(.L_x_145) ;  /* 0x0000000000147947 */ /* 0x000fec0003800000 */
.L_x_147:
[----:B------:R-:W-:Y:S01]  /*1750*/  LOP3.LUT R15, R5, 0x80000, RZ, 0xfc, !PT ;  /* 0x00080000050f7812 */ /* 0x000fe200078efcff */
[----:B------:R-:W-:Y:S01]  /*1760*/  IMAD.MOV.U32 R14, RZ, RZ, R4 ;  /* 0x000000ffff0e7224 */ /* 0x000fe200078e0004 */
[----:B------:R-:W-:Y:S06]  /*1770*/  BRA `(.L_x_145) ;  /* 0x0000000000087947 */ /* 0x000fec0003800000 */
.L_x_146:
[----:B------:R-:W-:Y:S01]  /*1780*/  LOP3.LUT R15, R11, 0x80000, RZ, 0xfc, !PT ;  /* 0x000800000b0f7812 */ /* 0x000fe200078efcff */
[----:B------:R-:W-:-:S07]  /*1790*/  IMAD.MOV.U32 R14, RZ, RZ, R10 ;  /* 0x000000ffff0e7224 */ /* 0x000fce00078e000a */
.L_x_145:
[----:B------:R-:W-:Y:S05]  /*17a0*/  BSYNC.RECONVERGENT B1 ;  /* 0x0000000000017941 */ /* 0x000fea0003800200 */
.L_x_143:
[----:B------:R-:W-:-:S04]  /*17b0*/  IMAD.MOV.U32 R7, RZ, RZ, 0x0 ;  /* 0x00000000ff077424 */ /* 0x000fc800078e00ff */
[----:B------:R-:W-:Y:S05]  /*17c0*/  RET.REL.NODEC R6 `(_Z22initializeFieldsKernelPfS_S_10Parameters) ;  /* 0xffffffe8060c7950 */ /* 0x000fea0003c3ffff */
        .weak           $__internal_5_$__cuda_sm3x_div_rn_noftz_f32_slowpath
        .type           $__internal_5_$__cuda_sm3x_div_rn_noftz_f32_slowpath,@function
        .size           $__internal_5_$__cuda_sm3x_div_rn_noftz_f32_slowpath,($_Z22initializeFieldsKernelPfS_S_10Parameters$__internal_trig_reduction_slowpathd - $__internal_5_$__cuda_sm3x_div_rn_noftz_f32_slowpath)
$__internal_5_$__cuda_sm3x_div_rn_noftz_f32_slowpath:
[--C-:B------:R-:W-:Y:S01]  /*17d0*/  SHF.R.U32.HI R7, RZ, 0x17, R25.reuse ;  /* 0x00000017ff077819 */ /* 0x100fe20000011619 */
[----:B------:R-:W-:Y:S01]  /*17e0*/  BSSY.RECONVERGENT B1, `(.L_x_148) ;  /* 0x0000064000017945 */ /* 0x000fe20003800200 */
[--C-:B------:R-:W-:Y:S01]  /*17f0*/  SHF.R.U32.HI R5, RZ, 0x17, R4.reuse ;  /* 0x00000017ff057819 */ /* 0x100fe20000011604 */
[----:B------:R-:W-:Y:S01]  /*1800*/  IMAD.MOV.U32 R8, RZ, RZ, R4 ;  /* 0x000000ffff087224 */ /* 0x000fe200078e0004 */
[----:B------:R-:W-:Y:S01]  /*1810*/  LOP3.LUT R7, R7, 0xff, RZ, 0xc0, !PT ;  /* 0x000000ff07077812 */ /* 0x000fe200078ec0ff */
[----:B------:R-:W-:Y:S01]  /*1820*/  IMAD.MOV.U32 R9, RZ, RZ, R25 ;  /* 0x000000ffff097224 */ /* 0x000fe200078e0019 */
        /* <DEDUP_REMOVED lines=30> */
.L_x_149:
        /* <DEDUP_REMOVED lines=29> */
[-CC-:B------:R-:W-:Y:S01]  /*1be0*/  FFMA.RZ R5, R15, R13.reuse, R12.reuse ;  /* 0x0000000d0f057223 */ /* 0x180fe2000000c00c */
[----:B------:R-:W-:Y:S02]  /*1bf0*/  VIADD R10, R9, 0x20 ;  /* 0x00000020090a7836 */ /* 0x000fe40000000000 */
[-CC-:B------:R-:W-:Y:S01]  /*1c00*/  FFMA.RM R8, R15, R13.reuse, R12.reuse ;  /* 0x0000000d0f087223 */ /* 0x180fe2000000400c */
        /* <DEDUP_REMOVED lines=19> */
.L_x_156:
[----:B------:R-:W-:-:S04]  /*1d40*/  LOP3.LUT R4, R4, 0x80000000, RZ, 0xc0, !PT ;  /* 0x8000000004047812 */ /* 0x000fc800078ec0ff */
[----:B------:R-:W-:Y:S01]  /*1d50*/  LOP3.LUT R4, R4, 0x7f800000, RZ, 0xfc, !PT ;  /* 0x7f80000004047812 */ /* 0x000fe200078efcff */
[----:B------:R-:W-:Y:S06]  /*1d60*/  BRA `(.L_x_157) ;  /* 0x0000000000047947 */ /* 0x000fec0003800000 */
.L_x_155:
[----:B------:R-:W-:-:S07]  /*1d70*/  IMAD R4, R8, 0x800000, R4 ;  /* 0x0080000008047824 */ /* 0x000fce00078e0204 */
.L_x_157:
[----:B------:R-:W-:Y:S05]  /*1d80*/  BSYNC.RECONVERGENT B2 ;  /* 0x0000000000027941 */ /* 0x000fea0003800200 */
.L_x_154:
[----:B------:R-:W-:Y:S05]  /*1d90*/  BRA `(.L_x_158) ;  /* 0x0000000000207947 */ /* 0x000fea0003800000 */
.L_x_153:
[----:B------:R-:W-:-:S04]  /*1da0*/  LOP3.LUT R4, R9, 0x80000000, R8, 0x48, !PT ;  /* 0x8000000009047812 */ /* 0x000fc800078e4808 */
[----:B------:R-:W-:Y:S01]  /*1db0*/  LOP3.LUT R4, R4, 0x7f800000, RZ, 0xfc, !PT ;  /* 0x7f80000004047812 */ /* 0x000fe200078efcff */
[----:B------:R-:W-:Y:S06]  /*1dc0*/  BRA `(.L_x_158) ;  /* 0x0000000000147947 */ /* 0x000fec0003800000 */
.L_x_152:
[----:B------:R-:W-:Y:S01]  /*1dd0*/  LOP3.LUT R4, R9, 0x80000000, R8, 0x48, !PT ;  /* 0x8000000009047812 */ /* 0x000fe200078e4808 */
[----:B------:R-:W-:Y:S06]  /*1de0*/  BRA `(.L_x_158) ;  /* 0x00000000000c7947 */ /* 0x000fec0003800000 */
.L_x_151:
[----:B------:R-:W0:Y:S01]  /*1df0*/  MUFU.RSQ R4, -QNAN ;  /* 0xffc0000000047908 */ /* 0x000e220000001400 */
[----:B------:R-:W-:Y:S05]  /*1e00*/  BRA `(.L_x_158) ;  /* 0x0000000000047947 */ /* 0x000fea0003800000 */
.L_x_150:
[----:B------:R-:W-:-:S07]  /*1e10*/  FADD.FTZ R4, R4, R25 ;  /* 0x0000001904047221 */ /* 0x000fce0000010000 */
.L_x_158:
[----:B------:R-:W-:Y:S05]  /*1e20*/  BSYNC.RECONVERGENT B1 ;  /* 0x0000000000017941 */ /* 0x000fea0003800200 */
.L_x_148:
[----:B------:R-:W-:-:S04]  /*1e30*/  IMAD.MOV.U32 R7, RZ, RZ, 0x0 ;  /* 0x00000000ff077424 */ /* 0x000fc800078e00ff */
[----:B0-----:R-:W-:Y:S05]  /*1e40*/  RET.REL.NODEC R6 `(_Z22initializeFieldsKernelPfS_S_10Parameters) ;  /* 0xffffffe0066c7950 */ /* 0x001fea0003c3ffff */
        .type           $_Z22initializeFieldsKernelPfS_S_10Parameters$__internal_trig_reduction_slowpathd,@function
        .size           $_Z22initializeFieldsKernelPfS_S_10Parameters$__internal_trig_reduction_slowpathd,(.L_x_173 - $_Z22initializeFieldsKernelPfS_S_10Parameters$__internal_trig_reduction_slowpathd)
$_Z22initializeFieldsKernelPfS_S_10Parameters$__internal_trig_reduction_slowpathd:
[----:B------:R-:W-:Y:S01]  /*1e50*/  SHF.R.U32.HI R12, RZ, 0x14, R14 ;  /* 0x00000014ff0c7819 */ /* 0x000fe2000001160e */
[----:B------:R-:W-:Y:S02]  /*1e60*/  IMAD.MOV.U32 R36, RZ, RZ, R4 ;  /* 0x000000ffff247224 */ /* 0x000fe400078e0004 */
[----:B------:R-:W-:Y:S01]  /*1e70*/  IMAD.MOV.U32 R37, RZ, RZ, R14 ;  /* 0x000000ffff257224 */ /* 0x000fe200078e000e */
[----:B------:R-:W-:Y:S01]  /*1e80*/  LOP3.LUT R5, R12, 0x7ff, RZ, 0xc0, !PT ;  /* 0x000007ff0c057812 */ /* 0x000fe200078ec0ff */
[----:B------:R-:W-:-:S03]  /*1e90*/  IMAD.MOV.U32 R4, RZ, RZ, RZ ;  /* 0x000000ffff047224 */ /* 0x000fc600078e00ff */
[----:B------:R-:W-:-:S13]  /*1ea0*/  ISETP.NE.AND P0, PT, R5, 0x7ff, PT ;  /* 0x000007ff0500780c */ /* 0x000fda0003f05270 */
[----:B------:R-:W-:Y:S05]  /*1eb0*/  @!P0 BRA `(.L_x_159) ;  /* 0x0000000800488947 */ /* 0x000fea0003800000 */
[----:B------:R-:W-:Y:S01]  /*1ec0*/  VIADD R4, R5, 0xfffffc00 ;  /* 0xfffffc0005047836 */ /* 0x000fe20000000000 */
[----:B------:R-:W-:Y:S01]  /*1ed0*/  BSSY.RECONVERGENT B2, `(.L_x_160) ;  /* 0x000002f000027945 */ /* 0x000fe20003800200 */
[----:B------:R-:W-:-:S03]  /*1ee0*/  CS2R R8, SRZ ;  /* 0x0000000000087805 */ /* 0x000fc6000001ff00 */
[----:B------:R-:W-:Y:S02]  /*1ef0*/  SHF.R.U32.HI R15, RZ, 0x6, R4 ;  /* 0x00000006ff0f7819 */ /* 0x000fe40000011604 */
[----:B------:R-:W-:Y:S02]  /*1f00*/  ISETP.GE.U32.AND P0, PT, R4, 0x80, PT ;  /* 0x000000800400780c */ /* 0x000fe40003f06070 */
[C---:B------:R-:W-:Y:S02]  /*1f10*/  IADD3 R10, PT, PT, -R15.reuse, 0x13, RZ ;  /* 0x000000130f0a7810 */ /* 0x040fe40007ffe1ff */
[----:B------:R-:W-:Y:S02]  /*1f20*/  IADD3 R11, PT, PT, -R15, 0xf, RZ ;  /* 0x0000000f0f0b7810 */ /* 0x000fe40007ffe1ff */
[----:B------:R-:W-:-:S04]  /*1f30*/  SEL R10, R10, 0x12, P0 ;  /* 0x000000120a0a7807 */ /* 0x000fc80000000000 */
[----:B------:R-:W-:-:S13]  /*1f40*/  ISETP.GE.AND P0, PT, R11, R10, PT ;  /* 0x0000000a0b00720c */ /* 0x000fda0003f06270 */
[----:B------:R-:W-:Y:S05]  /*1f50*/  @P0 BRA `(.L_x_161) ;  /* 0x0000000000980947 */ /* 0x000fea0003800000 */
[----:B------:R-:W0:Y:S01]  /*1f60*/  LDC.64 R4, c[0x0][0x358] ;  /* 0x0000d600ff047b82 */ /* 0x000e220000000a00 */
[C---:B------:R-:W-:Y:S01]  /*1f70*/  SHF.L.U64.HI R37, R36.reuse, 0xb, R37 ;  /* 0x0000000b24257819 */ /* 0x040fe20000010225 */
[----:B------:R-:W-:Y:S01]  /*1f80*/  BSSY.RECONVERGENT B3, `(.L_x_162) ;  /* 0x0000022000037945 */ /* 0x000fe20003800200 */
[----:B------:R-:W-:Y:S01]  /*1f90*/  IMAD.SHL.U32 R13, R36, 0x800, RZ ;  /* 0x00000800240d7824 */ /* 0x000fe200078e00ff */
[----:B------:R-:W-:Y:S01]  /*1fa0*/  IADD3 R35, PT, PT, RZ, -R15, -R10 ;  /* 0x8000000fff237210 */ /* 0x000fe20007ffe80a */
[----:B------:R-:W-:Y:S01]  /*1fb0*/  IMAD.MOV.U32 R36, RZ, RZ, RZ ;  /* 0x000000ffff247224 */ /* 0x000fe200078e00ff */
[----:B------:R-:W-:Y:S02]  /*1fc0*/  CS2R R8, SRZ ;  /* 0x0000000000087805 */ /* 0x000fe4000001ff00 */
[----:B------:R-:W-:-:S07]  /*1fd0*/  LOP3.LUT R37, R37, 0x80000000, RZ, 0xfc, !PT ;  /* 0x8000000025257812 */ /* 0x000fce00078efcff */
.L_x_163:
[----:B------:R-:W1:Y:S01]  /*1fe0*/  LDC.64 R6, c[0x4][0x40] ;  /* 0x01001000ff067b82 */ /* 0x000e620000000a00 */
[----:B0-----:R-:W-:Y:S02]  /*1ff0*/  R2UR UR12, R4 ;  /* 0x00000000040c72ca */ /* 0x001fe400000e0000 */
[----:B------:R-:W-:Y:S01]  /*2000*/  R2UR UR13, R5 ;  /* 0x00000000050d72ca */ /* 0x000fe200000e0000 */
[----:B-1----:R-:W-:-:S12]  /*2010*/  IMAD.WIDE R6, R11, 0x8, R6 ;  /* 0x000000080b067825 */ /* 0x002fd800078e0206 */
[----:B------:R-:W2:Y:S01]  /*2020*/  LDG.E.64.CONSTANT R6, desc[UR12][R6.64] ;  /* 0x0000000c06067981 */ /* 0x000ea2000c1e9b00 */
[----:B------:R-:W-:Y:S02]  /*2030*/  VIADD R35, R35, 0x1 ;  /* 0x0000000123237836 */ /* 0x000fe40000000000 */
[----:B------:R-:W-:Y:S02]  /*2040*/  VIADD R11, R11, 0x1 ;  /* 0x000000010b0b7836 */ /* 0x000fe40000000000 */
[----:B--2---:R-:W-:-:S04]  /*2050*/  IMAD.WIDE.U32 R8, P4, R6, R13, R8 ;  /* 0x0000000d06087225 */ /* 0x004fc80007880008 */
[----:B------:R-:W-:Y:S02]  /*2060*/  IMAD R39, R6, R37, RZ ;  /* 0x0000002506277224 */ /* 0x000fe400078e02ff */
[CC--:B------:R-:W-:Y:S02]  /*2070*/  IMAD R38, R7.reuse, R13.reuse, RZ ;  /* 0x0000000d07267224 */ /* 0x0c0fe400078e02ff */
[----:B------:R-:W-:Y:S01]  /*2080*/  IMAD.HI.U32 R41, R7, R13, RZ ;  /* 0x0000000d07297227 */ /* 0x000fe200078e00ff */
[----:B------:R-:W-:-:S03]  /*2090*/  IADD3 R9, P0, PT, R39, R9, RZ ;  /* 0x0000000927097210 */ /* 0x000fc60007f1e0ff */
[----:B------:R-:W-:Y:S01]  /*20a0*/  IMAD R39, R36, 0x8, R1 ;  /* 0x0000000824277824 */ /* 0x000fe200078e0201 */
[----:B------:R-:W-:Y:S01]  /*20b0*/  IADD3 R9, P1, PT, R38, R9, RZ ;  /* 0x0000000926097210 */ /* 0x000fe20007f3e0ff */
[----:B------:R-:W-:-:S04]  /*20c0*/  IMAD.HI.U32 R38, R6, R37, RZ ;  /* 0x0000002506267227 */ /* 0x000fc800078e00ff */
[----:B------:R-:W-:Y:S01]  /*20d0*/  IMAD.X R6, RZ, RZ, R38, P4 ;  /* 0x000000ffff067224 */ /* 0x000fe200020e0626 */
[----:B------:R0:W-:Y:S01]  /*20e0*/  STL.64 [R39], R8 ;  /* 0x0000000827007387 */ /* 0x0001e20000100a00 */
[----:B------:R-:W-:-:S03]  /*20f0*/  IMAD.HI.U32 R38, R7, R37, RZ ;  /* 0x0000002507267227 */ /* 0x000fc600078e00ff */
[----:B------:R-:W-:Y:S01]  /*2100*/  IADD3.X R6, P0, PT, R41, R6, RZ, P0, !PT ;  /* 0x0000000629067210 */ /* 0x000fe2000071e4ff */
[----:B------:R-:W-:Y:S02]  /*2110*/  IMAD R7, R7, R37, RZ ;  /* 0x0000002507077224 */ /* 0x000fe400078e02ff */
[----:B------:R-:W-:-:S03]  /*2120*/  VIADD R36, R36, 0x1 ;  /* 0x0000000124247836 */ /* 0x000fc60000000000 */
[----:B------:R-:W-:Y:S01]  /*2130*/  IADD3.X R7, P1, PT, R7, R6, RZ, P1, !PT ;  /* 0x0000000607077210 */ /* 0x000fe20000f3e4ff */
[----:B------:R-:W-:Y:S01]  /*2140*/  IMAD.X R6, RZ, RZ, R38, P0 ;  /* 0x000000ffff067224 */ /* 0x000fe200000e0626 */
[----:B------:R-:W-:-:S03]  /*2150*/  ISETP.NE.AND P0, PT, R35, -0xf, PT ;  /* 0xfffffff12300780c */ /* 0x000fc60003f05270 */
[----:B------:R-:W-:Y:S02]  /*2160*/  IMAD.X R6, RZ, RZ, R6, P1 ;  /* 0x000000ffff067224 */ /* 0x000fe400008e0606 */
[----:B0-----:R-:W-:Y:S02]  /*2170*/  IMAD.MOV.U32 R8, RZ, RZ, R7 ;  /* 0x000000ffff087224 */ /* 0x001fe400078e0007 */
[----:B------:R-:W-:-:S06]  /*2180*/  IMAD.MOV.U32 R9, RZ, RZ, R6 ;  /* 0x000000ffff097224 */ /* 0x000fcc00078e0006 */
[----:B------:R-:W-:Y:S05]  /*2190*/  @P0 BRA `(.L_x_163) ;  /* 0xfffffffc00900947 */ /* 0x000fea000383ffff */
[----:B------:R-:W-:Y:S05]  /*21a0*/  BSYNC.RECONVERGENT B3 ;  /* 0x0000000000037941 */ /* 0x000fea0003800200 */
.L_x_162:
[----:B------:R-:W-:-:S07]  /*21b0*/  IMAD.MOV.U32 R11, RZ, RZ, R10 ;  /* 0x000000ffff0b7224 */ /* 0x000fce00078e000a */
.L_x_161:
[----:B------:R-:W-:Y:S05]  /*21c0*/  BSYNC.RECONVERGENT B2 ;  /* 0x0000000000027941 */ /* 0x000fea0003800200 */
.L_x_160:
[----:B------:R-:W-:Y:S01]  /*21d0*/  LOP3.LUT P0, R39, R12, 0x3f, RZ, 0xc0, !PT ;  /* 0x0000003f0c277812 */ /* 0x000fe2000780c0ff */
[----:B------:R-:W-:-:S04]  /*21e0*/  IMAD.IADD R4, R15, 0x1, R11 ;  /* 0x000000010f047824 */ /* 0x000fc800078e020b */
[----:B------:R-:W-:-:S05]  /*21f0*/  IMAD.U32 R41, R4, 0x8, R1 ;  /* 0x0000000804297824 */ /* 0x000fca00078e0001 */
[----:B------:R0:W-:Y:S04]  /*2200*/  STL.64 [R41+-0x78], R8 ;  /* 0xffff880829007387 */ /* 0x0001e80000100a00 */
[----:B------:R-:W2:Y:S04]  /*2210*/  @P0 LDL.64 R12, [R1+0x8] ;  /* 0x00000800010c0983 */ /* 0x000ea80000100a00 */
[----:B------:R-:W3:Y:S04]  /*2220*/  LDL.64 R6, [R1+0x10] ;  /* 0x0000100001067983 */ /* 0x000ee80000100a00 */
[----:B------:R-:W4:Y:S01]  /*2230*/  LDL.64 R4, [R1+0x18] ;  /* 0x0000180001047983 */ /* 0x000f220000100a00 */
[----:B------:R-:W-:Y:S01]  /*2240*/  @P0 LOP3.LUT R10, R39, 0x3f, RZ, 0x3c, !PT ;  /* 0x0000003f270a0812 */ /* 0x000fe200078e3cff */
[----:B------:R-:W-:Y:S01]  /*2250*/  BSSY.RECONVERGENT B2, `(.L_x_164) ;  /* 0x0000034000027945 */ /* 0x000fe20003800200 */
[----:B--2---:R-:W-:-:S02]  /*2260*/  @P0 SHF.R.U64 R11, R12, 0x1, R13 ;  /* 0x000000010c0b0819 */ /* 0x004fc4000000120d */
[----:B------:R-:W-:Y:S02]  /*2270*/  @P0 SHF.R.U32.HI R13, RZ, 0x1, R13 ;  /* 0x00000001ff0d0819 */ /* 0x000fe4000001160d */
[CC--:B---3--:R-:W-:Y:S02]  /*2280*/  @P0 SHF.L.U32 R15, R6.reuse, R39.reuse, RZ ;  /* 0x00000027060f0219 */ /* 0x0c8fe400000006ff */
[----:B0-----:R-:W-:Y:S02]  /*2290*/  @P0 SHF.R.U64 R8, R11, R10, R13 ;  /* 0x0000000a0b080219 */ /* 0x001fe4000000120d */
[--C-:B------:R-:W-:Y:S02]  /*22a0*/  @P0 SHF.R.U32.HI R37, RZ, 0x1, R7.reuse ;  /* 0x00000001ff250819 */ /* 0x100fe40000011607 */
[C-C-:B------:R-:W-:Y:S02]  /*22b0*/  @P0 SHF.R.U64 R35, R6.reuse, 0x1, R7.reuse ;  /* 0x0000000106230819 */ /* 0x140fe40000001207 */
[----:B------:R-:W-:-:S02]  /*22c0*/  @P0 SHF.L.U64.HI R12, R6, R39, R7 ;  /* 0x00000027060c0219 */ /* 0x000fc40000010207 */
[----:B------:R-:W-:Y:S02]  /*22d0*/  @P0 SHF.R.U32.HI R9, RZ, R10, R13 ;  /* 0x0000000aff090219 */ /* 0x000fe4000001160d */
[----:B------:R-:W-:Y:S02]  /*22e0*/  @P0 LOP3.LUT R6, R15, R8, RZ, 0xfc, !PT ;  /* 0x000000080f060212 */ /* 0x000fe400078efcff */
[----:B----4-:R-:W-:Y:S02]  /*22f0*/  @P0 SHF.L.U32 R11, R4, R39, RZ ;  /* 0x00000027040b0219 */ /* 0x010fe400000006ff */
[----:B------:R-:W-:Y:S01]  /*2300*/  @P0 SHF.R.U64 R36, R35, R10, R37 ;  /* 0x0000000a23240219 */ /* 0x000fe20000001225 */
[----:B------:R-:W-:Y:S01]  /*2310*/  IMAD.SHL.U32 R8, R6, 0x4, RZ ;  /* 0x0000000406087824 */ /* 0x000fe200078e00ff */
[----:B------:R-:W-:Y:S02]  /*2320*/  @P0 LOP3.LUT R7, R12, R9, RZ, 0xfc, !PT ;  /* 0x000000090c070212 */ /* 0x000fe400078efcff */
[----:B------:R-:W-:-:S02]  /*2330*/  @P0 SHF.L.U64.HI R39, R4, R39, R5 ;  /* 0x0000002704270219 */ /* 0x000fc40000010205 */
[----:B------:R-:W-:Y:S02]  /*2340*/  @P0 SHF.R.U32.HI R10, RZ, R10, R37 ;  /* 0x0000000aff0a0219 */ /* 0x000fe40000011625 */
[----:B------:R-:W-:Y:S02]  /*2350*/  @P0 LOP3.LUT R4, R11, R36, RZ, 0xfc, !PT ;  /* 0x000000240b040212 */ /* 0x000fe400078efcff */
[----:B------:R-:W-:Y:S02]  /*2360*/  SHF.L.U64.HI R15, R6, 0x2, R7 ;  /* 0x00000002060f7819 */ /* 0x000fe40000010207 */
[----:B------:R-:W-:Y:S02]  /*2370*/  @P0 LOP3.LUT R5, R39, R10, RZ, 0xfc, !PT ;  /* 0x0000000a27050212 */ /* 0x000fe400078efcff */
[----:B------:R-:W-:Y:S02]  /*2380*/  SHF.L.W.U32.HI R7, R7, 0x2, R4 ;  /* 0x0000000207077819 */ /* 0x000fe40000010e04 */
[----:B------:R-:W-:-:S02]  /*2390*/  IADD3 RZ, P0, PT, RZ, -R8, RZ ;  /* 0x80000008ffff7210 */ /* 0x000fc40007f1e0ff */
[----:B------:R-:W-:Y:S02]  /*23a0*/  LOP3.LUT R6, RZ, R15, RZ, 0x33, !PT ;  /* 0x0000000fff067212 */ /* 0x000fe400078e33ff */
[----:B------:R-:W-:Y:S02]  /*23b0*/  SHF.L.W.U32.HI R4, R4, 0x2, R5 ;  /* 0x0000000204047819 */ /* 0x000fe40000010e05 */
[----:B------:R-:W-:Y:S02]  /*23c0*/  LOP3.LUT R9, RZ, R7, RZ, 0x33, !PT ;  /* 0x00000007ff097212 */ /* 0x000fe400078e33ff */
[----:B------:R-:W-:Y:S02]  /*23d0*/  IADD3.X R6, P0, PT, RZ, R6, RZ, P0, !PT ;  /* 0x00000006ff067210 */ /* 0x000fe4000071e4ff */
[----:B------:R-:W-:Y:S02]  /*23e0*/  LOP3.LUT R11, RZ, R4, RZ, 0x33, !PT ;  /* 0x00000004ff0b7212 */ /* 0x000fe400078e33ff */
[----:B------:R-:W-:-:S02]  /*23f0*/  IADD3.X R10, P1, PT, RZ, R9, RZ, P0, !PT ;  /* 0x00000009ff0a7210 */ /* 0x000fc4000073e4ff */
[----:B------:R-:W-:-:S03]  /*2400*/  ISETP.GT.U32.AND P4, PT, R7, -0x1, PT ;  /* 0xffffffff0700780c */ /* 0x000fc60003f84070 */
[----:B------:R-:W-:Y:S01]  /*2410*/  IMAD.X R11, RZ, RZ, R11, P1 ;  /* 0x000000ffff0b7224 */ /* 0x000fe200008e060b */
[----:B------:R-:W-:-:S04]  /*2420*/  ISETP.GT.AND.EX P0, PT, R4, -0x1, PT, P4 ;  /* 0xffffffff0400780c */ /* 0x000fc80003f04340 */
[----:B------:R-:W-:Y:S02]  /*2430*/  SEL R11, R4, R11, P0 ;  /* 0x0000000b040b7207 */ /* 0x000fe40000000000 */
[----:B------:R-:W-:Y:S02]  /*2440*/  SEL R13, R7, R10, P0 ;  /* 0x0000000a070d7207 */ /* 0x000fe40000000000 */
[----:B------:R-:W-:Y:S02]  /*2450*/  ISETP.NE.U32.AND P1, PT, R11, RZ, PT ;  /* 0x000000ff0b00720c */ /* 0x000fe40003f25070 */
[----:B------:R-:W-:Y:S02]  /*2460*/  SEL R15, R15, R6, P0 ;  /* 0x000000060f0f7207 */ /* 0x000fe40000000000 */
[----:B------:R-:W-:Y:S01]  /*2470*/  SEL R7, R13, R11, !P1 ;  /* 0x0000000b0d077207 */ /* 0x000fe20004800000 */
[----:B------:R-:W-:-:S05]  /*2480*/  @!P0 IMAD.MOV R8, RZ, RZ, -R8 ;  /* 0x000000ffff088224 */ /* 0x000fca00078e0a08 */
[----:B------:R-:W0:Y:S02]  /*2490*/  FLO.U32 R7, R7 ;  /* 0x0000000700077300 */ /* 0x000e2400000e0000 */
[C---:B0-----:R-:W-:Y:S02]  /*24a0*/  IADD3 R9, PT, PT, -R7.reuse, 0x1f, RZ ;  /* 0x0000001f07097810 */ /* 0x041fe40007ffe1ff */
[----:B------:R-:W-:-:S03]  /*24b0*/  IADD3 R10, PT, PT, -R7, 0x3f, RZ ;  /* 0x0000003f070a7810 */ /* 0x000fc60007ffe1ff */
[----:B------:R-:W-:-:S05]  /*24c0*/  @P1 IMAD.MOV R10, RZ, RZ, R9 ;  /* 0x000000ffff0a1224 */ /* 0x000fca00078e0209 */
[----:B------:R-:W-:-:S13]  /*24d0*/  ISETP.NE.AND P1, PT, R10, RZ, PT ;  /* 0x000000ff0a00720c */ /* 0x000fda0003f25270 */
[----:B------:R-:W-:Y:S05]  /*24e0*/  @!P1 BRA `(.L_x_165) ;  /* 0x0000000000289947 */ /* 0x000fea0003800000 */
[----:B------:R-:W-:Y:S02]  /*24f0*/  LOP3.LUT R6, R10, 0x3f, RZ, 0xc0, !PT ;  /* 0x0000003f0a067812 */ /* 0x000fe400078ec0ff */
[--C-:B------:R-:W-:Y:S02]  /*2500*/  SHF.R.U64 R8, R8, 0x1, R15.reuse ;  /* 0x0000000108087819 */ /* 0x100fe4000000120f */
[----:B------:R-:W-:Y:S02]  /*2510*/  SHF.R.U32.HI R12, RZ, 0x1, R15 ;  /* 0x00000001ff0c7819 */ /* 0x000fe4000001160f */
[----:B------:R-:W-:Y:S02]  /*2520*/  LOP3.LUT R7, R10, 0x3f, RZ, 0xc, !PT ;  /* 0x0000003f0a077812 */ /* 0x000fe400078e0cff */
[CC--:B------:R-:W-:Y:S02]  /*2530*/  SHF.L.U64.HI R36, R13.reuse, R6.reuse, R11 ;  /* 0x000000060d247219 */ /* 0x0c0fe4000001020b */
[----:B------:R-:W-:-:S02]  /*2540*/  SHF.L.U32 R9, R13, R6, RZ ;  /* 0x000000060d097219 */ /* 0x000fc400000006ff */
[-CC-:B------:R-:W-:Y:S02]  /*2550*/  SHF.R.U64 R6, R8, R7.reuse, R12.reuse ;  /* 0x0000000708067219 */ /* 0x180fe4000000120c */
[----:B------:R-:W-:Y:S02]  /*2560*/  SHF.R.U32.HI R7, RZ, R7, R12 ;  /* 0x00000007ff077219 */ /* 0x000fe4000001160c */
[----:B------:R-:W-:Y:S02]  /*2570*/  LOP3.LUT R13, R9, R6, RZ, 0xfc, !PT ;  /* 0x00000006090d7212 */ /* 0x000fe400078efcff */
[----:B------:R-:W-:-:S07]  /*2580*/  LOP3.LUT R11, R36, R7, RZ, 0xfc, !PT ;  /* 0x00000007240b7212 */ /* 0x000fce00078efcff */
.L_x_165:
[----:B------:R-:W-:Y:S05]  /*2590*/  BSYNC.RECONVERGENT B2 ;  /* 0x0000000000027941 */ /* 0x000fea0003800200 */
.L_x_164:
[----:B------:R-:W-:-:S04]  /*25a0*/  IMAD.WIDE.U32 R8, R13, 0x2168c235, RZ ;  /* 0x2168c2350d087825 */ /* 0x000fc800078e00ff */
[----:B------:R-:W-:Y:S01]  /*25b0*/  IMAD.MOV.U32 R6, RZ, RZ, R9 ;  /* 0x000000ffff067224 */ /* 0x000fe200078e0009 */
[----:B------:R-:W-:Y:S01]  /*25c0*/  IADD3 RZ, P1, PT, R8, R8, RZ ;  /* 0x0000000808ff7210 */ /* 0x000fe20007f3e0ff */
[----:B------:R-:W-:Y:S02]  /*25d0*/  IMAD.MOV.U32 R7, RZ, RZ, RZ ;  /* 0x000000ffff077224 */ /* 0x000fe400078e00ff */
[----:B------:R-:W-:-:S04]  /*25e0*/  IMAD.HI.U32 R9, R11, -0x36f0255e, RZ ;  /* 0xc90fdaa20b097827 */ /* 0x000fc800078e00ff */
[----:B------:R-:W-:-:S04]  /*25f0*/  IMAD.WIDE.U32 R6, R13, -0x36f0255e, R6 ;  /* 0xc90fdaa20d067825 */ /* 0x000fc800078e0006 */
[----:B------:R-:W-:-:S04]  /*2600*/  IMAD.WIDE.U32 R6, P4, R11, 0x2168c235, R6 ;  /* 0x2168c2350b067825 */ /* 0x000fc80007880006 */
[----:B------:R-:W-:Y:S01]  /*2610*/  IMAD R11, R11, -0x36f0255e, RZ ;  /* 0xc90fdaa20b0b7824 */ /* 0x000fe200078e02ff */
[----:B------:R-:W-:Y:S01]  /*2620*/  IADD3.X RZ, P1, PT, R6, R6, RZ, P1, !PT ;  /* 0x0000000606ff7210 */ /* 0x000fe20000f3e4ff */
[----:B------:R-:W-:-:S03]  /*2630*/  IMAD.X R8, RZ, RZ, R9, P4 ;  /* 0x000000ffff087224 */ /* 0x000fc600020e0609 */
[----:B------:R-:W-:-:S04]  /*2640*/  IADD3 R7, P4, PT, R11, R7, RZ ;  /* 0x000000070b077210 */ /* 0x000fc80007f9e0ff */
[C---:B------:R-:W-:Y:S01]  /*2650*/  ISETP.GT.U32.AND P5, PT, R7.reuse, RZ, PT ;  /* 0x000000ff0700720c */ /* 0x040fe20003fa4070 */
[----:B------:R-:W-:Y:S01]  /*2660*/  IMAD.X R8, RZ, RZ, R8, P4 ;  /* 0x000000ffff087224 */ /* 0x000fe200020e0608 */
[----:B------:R-:W-:-:S04]  /*2670*/  IADD3.X R6, P4, PT, R7, R7, RZ, P1, !PT ;  /* 0x0000000707067210 */ /* 0x000fc80000f9e4ff */
[C---:B------:R-:W-:Y:S01]  /*2680*/  ISETP.GT.AND.EX P1, PT, R8.reuse, RZ, PT, P5 ;  /* 0x000000ff0800720c */ /* 0x040fe20003f24350 */
[----:B------:R-:W-:-:S03]  /*2690*/  IMAD.X R9, R8, 0x1, R8, P4 ;  /* 0x0000000108097824 */ /* 0x000fc600020e0608 */
[----:B------:R-:W-:Y:S02]  /*26a0*/  SEL R7, R6, R7, P1 ;  /* 0x0000000706077207 */ /* 0x000fe40000800000 */
[----:B------:R-:W-:Y:S02]  /*26b0*/  SEL R8, R9, R8, P1 ;  /* 0x0000000809087207 */ /* 0x000fe40000800000 */
[----:B------:R-:W-:Y:S02]  /*26c0*/  IADD3 R7, P4, PT, R7, 0x1, RZ ;  /* 0x0000000107077810 */ /* 0x000fe40007f9e0ff */
[----:B------:R-:W-:Y:S02]  /*26d0*/  SEL R9, RZ, 0xffffffff, !P1 ;  /* 0xffffffffff097807 */ /* 0x000fe40004800000 */
[----:B------:R-:W-:Y:S01]  /*26e0*/  LOP3.LUT P1, R6, R14, 0x80000000, RZ, 0xc0, !PT ;  /* 0x800000000e067812 */ /* 0x000fe2000782c0ff */
[----:B------:R-:W-:Y:S02]  /*26f0*/  IMAD.X R8, RZ, RZ, R8, P4 ;  /* 0x000000ffff087224 */ /* 0x000fe400020e0608 */
[----:B------:R-:W-:Y:S01]  /*2700*/  IMAD.IADD R10, R9, 0x1, -R10 ;  /* 0x00000001090a7824 */ /* 0x000fe200078e0a0a */
[----:B------:R-:W-:-:S02]  /*2710*/  SHF.R.U32.HI R9, RZ, 0x1e, R5 ;  /* 0x0000001eff097819 */ /* 0x000fc40000011605 */
[----:B------:R-:W-:Y:S01]  /*2720*/  SHF.R.U64 R7, R7, 0xa, R8 ;  /* 0x0000000a07077819 */ /* 0x000fe20000001208 */
[----:B------:R-:W-:Y:S01]  /*2730*/  IMAD.SHL.U32 R5, R10, 0x100000, RZ ;  /* 0x001000000a057824 */ /* 0x000fe200078e00ff */
[----:B------:R-:W-:Y:S02]  /*2740*/  LEA.HI R4, R4, R9, RZ, 0x1 ;  /* 0x0000000904047211 */ /* 0x000fe400078f08ff */
[----:B------:R-:W-:Y:S02]  /*2750*/  IADD3 R7, P4, PT, R7, 0x1, RZ ;  /* 0x0000000107077810 */ /* 0x000fe40007f9e0ff */
[----:B------:R-:W-:Y:S01]  /*2760*/  @!P0 LOP3.LUT R6, R6, 0x80000000, RZ, 0x3c, !PT ;  /* 0x8000000006068812 */ /* 0x000fe200078e3cff */
[----:B------:R-:W-:Y:S01]  /*2770*/  @P1 IMAD.MOV R4, RZ, RZ, -R4 ;  /* 0x000000ffff041224 */ /* 0x000fe200078e0a04 */
[----:B------:R-:W-:-:S04]  /*2780*/  LEA.HI.X R8, R8, RZ, RZ, 0x16, P4 ;  /* 0x000000ff08087211 */ /* 0x000fc800020fb4ff */
[--C-:B------:R-:W-:Y:S02]  /*2790*/  SHF.R.U64 R7, R7, 0x1, R8.reuse ;  /* 0x0000000107077819 */ /* 0x100fe40000001208 */
[----:B------:R-:W-:Y:S02]  /*27a0*/  SHF.R.U32.HI R8, RZ, 0x1, R8 ;  /* 0x00000001ff087819 */ /* 0x000fe40000011608 */
[----:B------:R-:W-:-:S04]  /*27b0*/  IADD3 R36, P4, P5, RZ, RZ, R7 ;  /* 0x000000ffff247210 */ /* 0x000fc80007d9e007 */
[----:B------:R-:W-:-:S04]  /*27c0*/  IADD3.X R5, PT, PT, R5, 0x3fe00000, R8, P4, P5 ;  /* 0x3fe0000005057810 */ /* 0x000fc800027ea408 */
[----:B------:R-:W-:-:S07]  /*27d0*/  LOP3.LUT R37, R5, R6, RZ, 0xfc, !PT ;  /* 0x0000000605257212 */ /* 0x000fce00078efcff */
.L_x_159:
[----:B------:R-:W-:-:S04]  /*27e0*/  IMAD.MOV.U32 R35, RZ, RZ, 0x0 ;  /* 0x00000000ff237424 */ /* 0x000fc800078e00ff */
[----:B------:R-:W-:Y:S05]  /*27f0*/  RET.REL.NODEC R34 `(_Z22initializeFieldsKernelPfS_S_10Parameters) ;  /* 0xffffffd822007950 */ /* 0x000fea0003c3ffff */
.L_x_166:
        /* <DEDUP_REMOVED lines=16> */
.L_x_173:


//--------------------- .nv.global.init           --------------------------
	.section	.nv.global.init,"aw",@progbits
	.align	16
.nv.global.init:
	.type		__cudart_sin_cos_coeffs,@object
	.size		__cudart_sin_cos_coeffs,(__cudart_i2opi_d - __cudart_sin_cos_coeffs)
__cudart_sin_cos_coeffs:
        /*0000*/ 	.byte	0x46, 0xd2, 0xb0, 0x2c, 0xf1, 0xe5, 0x5a, 0xbe, 0x92, 0xe3, 0xac, 0x69, 0xe3, 0x1d, 0xc7, 0x3e
        /*0010*/ 	.byte	0xa1, 0x62, 0xdb, 0x19, 0xa0, 0x01, 0x2a, 0xbf, 0x18, 0x08, 0x11, 0x11, 0x11, 0x11, 0x81, 0x3f
        /*0020*/ 	.byte	0x54, 0x55, 0x55, 0x55, 0x55, 0x55, 0xc5, 0xbf, 0x00, 0x00, 0x00, 0x00, 0x00, 0x00, 0x00, 0x00
        /*0030*/ 	.byte	0x00, 0x00, 0x00, 0x00, 0x00, 0x00, 0x00, 0x00, 0x64, 0x81, 0xfd, 0x20, 0x83, 0xff, 0xa8, 0xbd
        /*0040*/ 	.byte	0x28, 0x85, 0xef, 0xc1, 0xa7, 0xee, 0x21, 0x3e, 0xd9, 0xe6, 0x06, 0x8e, 0x4f, 0x7e, 0x92, 0xbe
        /*0050*/ 	.byte	0xe9, 0xbc, 0xdd, 0x19, 0xa0, 0x01, 0xfa, 0x3e, 0x47, 0x5d, 0xc1, 0x16, 0x6c, 0xc1, 0x56, 0xbf
        /*0060*/ 	.byte	0x51, 0x55, 0x55, 0x55, 0x55, 0x55, 0xa5, 0x3f, 0x00, 0x00, 0x00, 0x00, 0x00, 0x00, 0xe0, 0xbf
        /*0070*/ 	.byte	0x00, 0x00, 0x00, 0x00, 0x00, 0x00, 0xf0, 0x3f, 0x00, 0x00, 0x00, 0x00, 0x00, 0x00, 0x00, 0x00
	.type		__cudart_i2opi_d,@object
	.size		__cudart_i2opi_d,(mrg32k3aM1SubSeq - __cudart_i2opi_d)
__cudart_i2opi_d:
        /* <DEDUP_REMOVED lines=9> */
	.type		mrg32k3aM1SubSeq,@object
	.size		mrg32k3aM1SubSeq,(mrg32k3aM2SubSeq - mrg32k3aM1SubSeq)
mrg32k3aM1SubSeq:
        /* <DEDUP_REMOVED lines=126> */
	.type		mrg32k3aM2SubSeq,@object
	.size		mrg32k3aM2SubSeq,(mrg32k3aM1 - mrg32k3aM2SubSeq)
mrg32k3aM2SubSeq:
        /* <DEDUP_REMOVED lines=126> */
	.type		mrg32k3aM1,@object
	.size		mrg32k3aM1,(mrg32k3aM1Seq - mrg32k3aM1)
mrg32k3aM1:
        /* <DEDUP_REMOVED lines=144> */
	.type		mrg32k3aM1Seq,@object
	.size		mrg32k3aM1Seq,(mrg32k3aM2 - mrg32k3aM1Seq)
mrg32k3aM1Seq:
        /* <DEDUP_REMOVED lines=144> */
	.type		mrg32k3aM2,@object
	.size		mrg32k3aM2,(mrg32k3aM2Seq - mrg32k3aM2)
mrg32k3aM2:
        /* <DEDUP_REMOVED lines=144> */
	.type		mrg32k3aM2Seq,@object
	.size		mrg32k3aM2Seq,(precalc_xorwow_matrix - mrg32k3aM2Seq)
mrg32k3aM2Seq:
        /* <DEDUP_REMOVED lines=144> */
	.type		precalc_xorwow_matrix,@object
	.size		precalc_xorwow_matrix,(precalc_xorwow_offset_matrix - precalc_xorwow_matrix)
precalc_xorwow_matrix:
        /* <DEDUP_REMOVED lines=6400> */
	.type		precalc_xorwow_offset_matrix,@object
	.size		precalc_xorwow_offset_matrix,(.L_1 - precalc_xorwow_offset_matrix)
precalc_xorwow_offset_matrix:
        /* <DEDUP_REMOVED lines=6400> */
.L_1:


//--------------------- .nv.shared.reserved.0     --------------------------
	.section	.nv.shared.reserved.0,"aw",@nobits
	.weak		__nv_reservedSMEM_offset_0_alias
	.size		__nv_reservedSMEM_offset_0_alias, 0, 64
	.other		__nv_reservedSMEM_offset_0_alias,@"STO_CUDA_RESERVED_SHARED STV_DEFAULT"
__nv_reservedSMEM_offset_0_alias:
	.zero		0
	.zero		64


//--------------------- .nv.constant0._Z22advanceParticlesKernelPfS_S_S_S_S_P8Particle10Parameters --------------------------
	.section	.nv.constant0._Z22advanceParticlesKernelPfS_S_S_S_S_P8Particle10Parameters,"a",@progbits
	.sectionflags	@""
	.align	4
.nv.constant0._Z22advanceParticlesKernelPfS_S_S_S_S_P8Particle10Parameters:
	.zero		1032


//--------------------- .nv.constant0._Z15advanceBzKernelPfS_10Parameters --------------------------
	.section	.nv.constant0._Z15advanceBzKernelPfS_10Parameters,"a",@progbits
	.sectionflags	@""
	.align	4
.nv.constant0._Z15advanceBzKernelPfS_10Parameters:
	.zero		992


//--------------------- .nv.constant0._Z16advanceExyKernelPfS_S_S_S_10Parameters --------------------------
	.section	.nv.constant0._Z16advanceExyKernelPfS_S_S_S_10Parameters,"a",@progbits
	.sectionflags	@""
	.align	4
.nv.constant0._Z16advanceExyKernelPfS_S_S_S_10Parameters:
	.zero		1016


//--------------------- .nv.constant0._Z19resetCurrentsKernelPfS_S_10Parameters --------------------------
	.section	.nv.constant0._Z19resetCurrentsKernelPfS_S_10Parameters,"a",@progbits
	.sectionflags	@""
	.align	4
.nv.constant0._Z19resetCurrentsKernelPfS_S_10Parameters:
	.zero		1000


//--------------------- .nv.constant0._Z25initializeParticlesKernelP8Particle10Parameters --------------------------
	.section	.nv.constant0._Z25initializeParticlesKernelP8Particle10Parameters,"a",@progbits
	.sectionflags	@""
	.align	4
.nv.constant0._Z25initializeParticlesKernelP8Particle10Parameters:
	.zero		984


//--------------------- .nv.constant0._Z22initializeFieldsKernelPfS_S_10Parameters --------------------------
	.section	.nv.constant0._Z22initializeFieldsKernelPfS_S_10Parameters,"a",@progbits
	.sectionflags	@""
	.align	4
.nv.constant0._Z22initializeFieldsKernelPfS_S_10Parameters:
	.zero		1000


//--------------------- SYMBOLS --------------------------

	.type		.nv.reservedSmem.offset0,@object
	.size		.nv.reservedSmem.offset0,0x4
